//
// Generated by NVIDIA NVVM Compiler
//
// Compiler Build ID: CL-36424714
// Cuda compilation tools, release 13.0, V13.0.88
// Based on NVVM 20.0.0
//

.version 9.0
.target sm_100
.address_size 64

	// .globl	chi2_bruteforce

.visible .entry chi2_bruteforce(
	.param .u64 .ptr .align 1 chi2_bruteforce_param_0,
	.param .u64 .ptr .align 1 chi2_bruteforce_param_1,
	.param .u64 .ptr .align 1 chi2_bruteforce_param_2,
	.param .u64 .ptr .align 1 chi2_bruteforce_param_3,
	.param .u64 .ptr .align 1 chi2_bruteforce_param_4,
	.param .u32 chi2_bruteforce_param_5,
	.param .u32 chi2_bruteforce_param_6,
	.param .u32 chi2_bruteforce_param_7,
	.param .u32 chi2_bruteforce_param_8,
	.param .u8 chi2_bruteforce_param_9
)
{
	.reg .pred 	%p<37>;
	.reg .b32 	%r<125>;
	.reg .b64 	%rd<136>;
	.reg .b64 	%fd<119>;

	ld.param.u64 	%rd28, [chi2_bruteforce_param_0];
	ld.param.u64 	%rd24, [chi2_bruteforce_param_1];
	ld.param.u64 	%rd25, [chi2_bruteforce_param_2];
	ld.param.u64 	%rd26, [chi2_bruteforce_param_3];
	ld.param.u64 	%rd27, [chi2_bruteforce_param_4];
	ld.param.u32 	%r54, [chi2_bruteforce_param_5];
	ld.param.u32 	%r55, [chi2_bruteforce_param_6];
	ld.param.u32 	%r56, [chi2_bruteforce_param_7];
	ld.param.u32 	%r57, [chi2_bruteforce_param_8];
	cvta.to.global.u64 	%rd1, %rd28;
	mov.u32 	%r58, %ntid.x;
	mov.u32 	%r59, %ctaid.x;
	mov.u32 	%r60, %tid.x;
	mad.lo.s32 	%r1, %r58, %r59, %r60;
	setp.ge.u32 	%p1, %r1, %r57;
	@%p1 bra 	$L__BB0_47;
	cvta.to.global.u64 	%rd29, %rd25;
	cvta.to.global.u64 	%rd30, %rd27;
	cvta.to.global.u64 	%rd31, %rd26;
	cvta.to.global.u64 	%rd2, %rd24;
	mul.lo.s32 	%r61, %r54, %r1;
	mul.wide.u32 	%rd32, %r61, 8;
	add.s64 	%rd3, %rd29, %rd32;
	mul.wide.u32 	%rd33, %r61, 4;
	add.s64 	%rd4, %rd30, %rd33;
	add.s64 	%rd5, %rd31, %rd32;
	shl.b32 	%r2, %r1, 1;
	setp.lt.s32 	%p2, %r56, 1;
	@%p2 bra 	$L__BB0_47;
	setp.gt.s32 	%p3, %r55, 0;
	@%p3 bra 	$L__BB0_8;
	mov.b32 	%r116, 0;
	mov.u32 	%r124, %r116;
$L__BB0_4:
	mov.u32 	%r118, %r124;
	setp.ge.s32 	%p4, %r118, %r54;
	@%p4 bra 	$L__BB0_34;
	mul.wide.s32 	%rd63, %r118, 8;
	add.s64 	%rd64, %rd3, %rd63;
	mov.b64 	%rd65, 0;
	st.global.u64 	[%rd64], %rd65;
	mul.wide.s32 	%rd66, %r118, 4;
	add.s64 	%rd67, %rd4, %rd66;
	st.global.u32 	[%rd67], %r116;
	add.s64 	%rd68, %rd5, %rd63;
	mov.b64 	%rd69, 4607182418800017408;
	st.global.u64 	[%rd68], %rd69;
	add.s32 	%r124, %r118, 1;
	setp.lt.s32 	%p14, %r118, 1;
	@%p14 bra 	$L__BB0_46;
$L__BB0_6:
	add.s32 	%r73, %r118, -1;
	shr.u32 	%r74, %r73, 31;
	add.s32 	%r75, %r73, %r74;
	shr.s32 	%r38, %r75, 1;
	mul.wide.s32 	%rd70, %r38, 8;
	add.s64 	%rd17, %rd3, %rd70;
	ld.global.f64 	%fd15, [%rd17];
	mul.wide.u32 	%rd71, %r118, 8;
	add.s64 	%rd18, %rd3, %rd71;
	ld.global.f64 	%fd16, [%rd18];
	setp.geu.f64 	%p15, %fd15, %fd16;
	@%p15 bra 	$L__BB0_46;
	st.global.f64 	[%rd18], %fd15;
	st.global.f64 	[%rd17], %fd16;
	mul.wide.u32 	%rd72, %r118, 4;
	add.s64 	%rd73, %rd4, %rd72;
	mul.wide.s32 	%rd74, %r38, 4;
	add.s64 	%rd75, %rd4, %rd74;
	ld.global.u32 	%r76, [%rd73];
	ld.global.u32 	%r77, [%rd75];
	st.global.u32 	[%rd73], %r77;
	st.global.u32 	[%rd75], %r76;
	add.s64 	%rd77, %rd5, %rd71;
	add.s64 	%rd79, %rd5, %rd70;
	ld.global.f64 	%fd29, [%rd77];
	ld.global.f64 	%fd30, [%rd79];
	st.global.f64 	[%rd77], %fd30;
	st.global.f64 	[%rd79], %fd29;
	setp.gt.s32 	%p16, %r118, 2;
	mov.u32 	%r118, %r38;
	@%p16 bra 	$L__BB0_6;
	bra.uni 	$L__BB0_46;
$L__BB0_8:
	mul.lo.s32 	%r79, %r2, %r55;
	mul.wide.u32 	%rd80, %r79, 8;
	add.s64 	%rd6, %rd2, %rd80;
	and.b32  	%r3, %r55, 2147483644;
	and.b32  	%r4, %r55, 1;
	neg.s32 	%r5, %r3;
	add.s64 	%rd7, %rd6, 32;
	mov.b32 	%r103, 0;
	mov.u32 	%r113, %r103;
$L__BB0_9:
	mov.u32 	%r112, %r113;
	setp.lt.u32 	%p18, %r55, 4;
	mul.lo.s32 	%r81, %r55, %r103;
	shl.b32 	%r8, %r81, 1;
	mov.f64 	%fd118, 0d0000000000000000;
	mov.b32 	%r115, 0;
	@%p18 bra 	$L__BB0_12;
	mov.f64 	%fd118, 0d0000000000000000;
	mov.u64 	%rd135, %rd7;
	mov.u32 	%r105, %r8;
	mov.u32 	%r106, %r5;
$L__BB0_11:
	.pragma "nounroll";
	mul.wide.s32 	%rd81, %r105, 8;
	add.s64 	%rd82, %rd1, %rd81;
	ld.global.nc.f64 	%fd34, [%rd82];
	ld.global.nc.f64 	%fd35, [%rd82+8];
	ld.global.nc.f64 	%fd36, [%rd135+-32];
	ld.global.nc.f64 	%fd37, [%rd135+-24];
	sub.f64 	%fd38, %fd34, %fd36;
	mul.f64 	%fd39, %fd38, %fd38;
	mul.f64 	%fd40, %fd37, %fd37;
	fma.rn.f64 	%fd41, %fd35, %fd35, %fd40;
	div.rn.f64 	%fd42, %fd39, %fd41;
	add.f64 	%fd43, %fd118, %fd42;
	ld.global.nc.f64 	%fd44, [%rd82+16];
	ld.global.nc.f64 	%fd45, [%rd82+24];
	ld.global.nc.f64 	%fd46, [%rd135+-16];
	ld.global.nc.f64 	%fd47, [%rd135+-8];
	sub.f64 	%fd48, %fd44, %fd46;
	mul.f64 	%fd49, %fd48, %fd48;
	mul.f64 	%fd50, %fd47, %fd47;
	fma.rn.f64 	%fd51, %fd45, %fd45, %fd50;
	div.rn.f64 	%fd52, %fd49, %fd51;
	add.f64 	%fd53, %fd43, %fd52;
	ld.global.nc.f64 	%fd54, [%rd82+32];
	ld.global.nc.f64 	%fd55, [%rd82+40];
	ld.global.nc.f64 	%fd56, [%rd135];
	ld.global.nc.f64 	%fd57, [%rd135+8];
	sub.f64 	%fd58, %fd54, %fd56;
	mul.f64 	%fd59, %fd58, %fd58;
	mul.f64 	%fd60, %fd57, %fd57;
	fma.rn.f64 	%fd61, %fd55, %fd55, %fd60;
	div.rn.f64 	%fd62, %fd59, %fd61;
	add.f64 	%fd63, %fd53, %fd62;
	ld.global.nc.f64 	%fd64, [%rd82+48];
	ld.global.nc.f64 	%fd65, [%rd82+56];
	ld.global.nc.f64 	%fd66, [%rd135+16];
	ld.global.nc.f64 	%fd67, [%rd135+24];
	sub.f64 	%fd68, %fd64, %fd66;
	mul.f64 	%fd69, %fd68, %fd68;
	mul.f64 	%fd70, %fd67, %fd67;
	fma.rn.f64 	%fd71, %fd65, %fd65, %fd70;
	div.rn.f64 	%fd72, %fd69, %fd71;
	add.f64 	%fd118, %fd63, %fd72;
	add.s32 	%r106, %r106, 4;
	add.s32 	%r105, %r105, 8;
	add.s64 	%rd135, %rd135, 64;
	setp.eq.s32 	%p19, %r106, 0;
	mov.u32 	%r115, %r3;
	@%p19 bra 	$L__BB0_12;
	bra.uni 	$L__BB0_11;
$L__BB0_12:
	and.b32  	%r82, %r55, 3;
	setp.eq.s32 	%p20, %r82, 0;
	@%p20 bra 	$L__BB0_17;
	setp.eq.s32 	%p21, %r82, 1;
	@%p21 bra 	$L__BB0_15;
	shl.b32 	%r83, %r115, 1;
	add.s32 	%r84, %r83, %r8;
	mul.wide.s32 	%rd83, %r84, 8;
	add.s64 	%rd84, %rd1, %rd83;
	ld.global.nc.f64 	%fd74, [%rd84];
	ld.global.nc.f64 	%fd75, [%rd84+8];
	mul.wide.u32 	%rd85, %r83, 8;
	add.s64 	%rd86, %rd6, %rd85;
	ld.global.nc.f64 	%fd76, [%rd86];
	ld.global.nc.f64 	%fd77, [%rd86+8];
	sub.f64 	%fd78, %fd74, %fd76;
	mul.f64 	%fd79, %fd78, %fd78;
	mul.f64 	%fd80, %fd77, %fd77;
	fma.rn.f64 	%fd81, %fd75, %fd75, %fd80;
	div.rn.f64 	%fd82, %fd79, %fd81;
	add.f64 	%fd83, %fd118, %fd82;
	ld.global.nc.f64 	%fd84, [%rd84+16];
	ld.global.nc.f64 	%fd85, [%rd84+24];
	ld.global.nc.f64 	%fd86, [%rd86+16];
	ld.global.nc.f64 	%fd87, [%rd86+24];
	sub.f64 	%fd88, %fd84, %fd86;
	mul.f64 	%fd89, %fd88, %fd88;
	mul.f64 	%fd90, %fd87, %fd87;
	fma.rn.f64 	%fd91, %fd85, %fd85, %fd90;
	div.rn.f64 	%fd92, %fd89, %fd91;
	add.f64 	%fd118, %fd83, %fd92;
	sub.s32 	%r85, %r83, %r115;
	add.s32 	%r115, %r85, 2;
$L__BB0_15:
	setp.eq.s32 	%p22, %r4, 0;
	@%p22 bra 	$L__BB0_17;
	shl.b32 	%r86, %r115, 1;
	add.s32 	%r87, %r86, %r8;
	mul.wide.s32 	%rd87, %r87, 8;
	add.s64 	%rd88, %rd1, %rd87;
	ld.global.nc.f64 	%fd93, [%rd88];
	ld.global.nc.f64 	%fd94, [%rd88+8];
	mul.wide.u32 	%rd89, %r86, 8;
	add.s64 	%rd90, %rd6, %rd89;
	ld.global.nc.f64 	%fd95, [%rd90];
	ld.global.nc.f64 	%fd96, [%rd90+8];
	sub.f64 	%fd97, %fd93, %fd95;
	mul.f64 	%fd98, %fd97, %fd97;
	mul.f64 	%fd99, %fd96, %fd96;
	fma.rn.f64 	%fd100, %fd94, %fd94, %fd99;
	div.rn.f64 	%fd101, %fd98, %fd100;
	add.f64 	%fd118, %fd118, %fd101;
$L__BB0_17:
	setp.lt.s32 	%p23, %r112, %r54;
	@%p23 bra 	$L__BB0_30;
	ld.global.f64 	%fd102, [%rd3];
	setp.leu.f64 	%p24, %fd102, %fd118;
	mov.u32 	%r113, %r112;
	@%p24 bra 	$L__BB0_33;
	add.s32 	%r111, %r112, -1;
	mul.wide.s32 	%rd91, %r112, 8;
	add.s64 	%rd10, %rd3, %rd91;
	ld.global.f64 	%fd3, [%rd10+-8];
	st.global.f64 	[%rd3], %fd3;
	mul.wide.s32 	%rd92, %r112, 4;
	add.s64 	%rd11, %rd4, %rd92;
	ld.global.u32 	%r89, [%rd11+-4];
	st.global.u32 	[%rd4], %r89;
	mov.b32 	%r90, -1;
	st.global.u32 	[%rd11+-4], %r90;
	mov.b32 	%r107, 0;
	mov.u32 	%r109, %r107;
$L__BB0_20:
	shl.b32 	%r91, %r107, 1;
	or.b32  	%r15, %r91, 1;
	add.s32 	%r16, %r91, 2;
	setp.ge.s32 	%p25, %r15, %r111;
	mul.wide.s32 	%rd93, %r91, 8;
	add.s64 	%rd12, %rd3, %rd93;
	@%p25 bra 	$L__BB0_22;
	ld.global.f64 	%fd103, [%rd12+8];
	setp.ge.f64 	%p26, %fd103, %fd3;
	selp.b32 	%r109, %r15, %r107, %p26;
$L__BB0_22:
	setp.ge.s32 	%p27, %r16, %r111;
	@%p27 bra 	$L__BB0_24;
	ld.global.f64 	%fd104, [%rd12+16];
	mul.wide.s32 	%rd94, %r109, 8;
	add.s64 	%rd95, %rd3, %rd94;
	ld.global.f64 	%fd105, [%rd95];
	setp.ge.f64 	%p28, %fd104, %fd105;
	selp.b32 	%r109, %r16, %r109, %p28;
$L__BB0_24:
	setp.eq.s32 	%p29, %r109, %r107;
	@%p29 bra 	$L__BB0_26;
	mul.wide.s32 	%rd96, %r107, 8;
	sub.s64 	%rd97, %rd12, %rd96;
	mul.wide.s32 	%rd98, %r109, 8;
	add.s64 	%rd99, %rd3, %rd98;
	ld.global.f64 	%fd106, [%rd99];
	st.global.f64 	[%rd97], %fd106;
	st.global.f64 	[%rd99], %fd3;
	mul.wide.s32 	%rd100, %r107, 4;
	add.s64 	%rd101, %rd4, %rd100;
	mul.wide.s32 	%rd102, %r109, 4;
	add.s64 	%rd103, %rd4, %rd102;
	ld.global.u32 	%r92, [%rd101];
	ld.global.u32 	%r93, [%rd103];
	st.global.u32 	[%rd101], %r93;
	st.global.u32 	[%rd103], %r92;
	add.s64 	%rd104, %rd5, %rd96;
	add.s64 	%rd105, %rd5, %rd98;
	ld.global.f64 	%fd107, [%rd104];
	ld.global.f64 	%fd108, [%rd105];
	st.global.f64 	[%rd104], %fd108;
	st.global.f64 	[%rd105], %fd107;
	mov.u32 	%r107, %r109;
	bra.uni 	$L__BB0_20;
$L__BB0_26:
	st.global.f64 	[%rd10+-8], %fd118;
	st.global.u32 	[%rd11+-4], %r103;
	mul.wide.s32 	%rd106, %r112, 8;
	add.s64 	%rd107, %rd5, %rd106;
	mov.b64 	%rd108, 4607182418800017408;
	st.global.u64 	[%rd107+-8], %rd108;
	setp.lt.s32 	%p30, %r112, 2;
	mov.u32 	%r113, %r112;
	@%p30 bra 	$L__BB0_33;
	add.s32 	%r110, %r112, -2;
$L__BB0_28:
	shr.u32 	%r94, %r110, 31;
	add.s32 	%r95, %r110, %r94;
	shr.s32 	%r24, %r95, 1;
	mul.wide.s32 	%rd109, %r24, 8;
	add.s64 	%rd13, %rd3, %rd109;
	ld.global.f64 	%fd4, [%rd13];
	mul.wide.u32 	%rd110, %r111, 8;
	add.s64 	%rd14, %rd3, %rd110;
	ld.global.f64 	%fd5, [%rd14];
	setp.geu.f64 	%p31, %fd4, %fd5;
	mov.u32 	%r113, %r112;
	@%p31 bra 	$L__BB0_33;
	st.global.f64 	[%rd14], %fd4;
	st.global.f64 	[%rd13], %fd5;
	mul.wide.u32 	%rd111, %r111, 4;
	add.s64 	%rd112, %rd4, %rd111;
	mul.wide.s32 	%rd113, %r24, 4;
	add.s64 	%rd114, %rd4, %rd113;
	ld.global.u32 	%r96, [%rd112];
	ld.global.u32 	%r97, [%rd114];
	st.global.u32 	[%rd112], %r97;
	st.global.u32 	[%rd114], %r96;
	mul.wide.u32 	%rd115, %r111, 8;
	add.s64 	%rd116, %rd5, %rd115;
	mul.wide.s32 	%rd117, %r24, 8;
	add.s64 	%rd118, %rd5, %rd117;
	ld.global.f64 	%fd109, [%rd116];
	ld.global.f64 	%fd110, [%rd118];
	st.global.f64 	[%rd116], %fd110;
	st.global.f64 	[%rd118], %fd109;
	add.s32 	%r25, %r24, -1;
	setp.gt.s32 	%p32, %r110, 1;
	mov.u32 	%r110, %r25;
	mov.u32 	%r111, %r24;
	mov.u32 	%r113, %r112;
	@%p32 bra 	$L__BB0_28;
	bra.uni 	$L__BB0_33;
$L__BB0_30:
	mul.wide.s32 	%rd119, %r112, 8;
	add.s64 	%rd120, %rd3, %rd119;
	st.global.f64 	[%rd120], %fd118;
	mul.wide.s32 	%rd121, %r112, 4;
	add.s64 	%rd122, %rd4, %rd121;
	st.global.u32 	[%rd122], %r103;
	add.s64 	%rd123, %rd5, %rd119;
	mov.b64 	%rd124, 4607182418800017408;
	st.global.u64 	[%rd123], %rd124;
	add.s32 	%r113, %r112, 1;
	setp.lt.s32 	%p33, %r112, 1;
	@%p33 bra 	$L__BB0_33;
$L__BB0_31:
	add.s32 	%r98, %r112, -1;
	shr.u32 	%r99, %r98, 31;
	add.s32 	%r100, %r98, %r99;
	shr.s32 	%r28, %r100, 1;
	mul.wide.s32 	%rd125, %r28, 8;
	add.s64 	%rd15, %rd3, %rd125;
	ld.global.f64 	%fd6, [%rd15];
	mul.wide.u32 	%rd126, %r112, 8;
	add.s64 	%rd16, %rd3, %rd126;
	ld.global.f64 	%fd7, [%rd16];
	setp.geu.f64 	%p34, %fd6, %fd7;
	@%p34 bra 	$L__BB0_33;
	st.global.f64 	[%rd16], %fd6;
	st.global.f64 	[%rd15], %fd7;
	mul.wide.u32 	%rd127, %r112, 4;
	add.s64 	%rd128, %rd4, %rd127;
	mul.wide.s32 	%rd129, %r28, 4;
	add.s64 	%rd130, %rd4, %rd129;
	ld.global.u32 	%r101, [%rd128];
	ld.global.u32 	%r102, [%rd130];
	st.global.u32 	[%rd128], %r102;
	st.global.u32 	[%rd130], %r101;
	add.s64 	%rd132, %rd5, %rd126;
	mul.wide.s32 	%rd133, %r28, 8;
	add.s64 	%rd134, %rd5, %rd133;
	ld.global.f64 	%fd111, [%rd132];
	ld.global.f64 	%fd112, [%rd134];
	st.global.f64 	[%rd132], %fd112;
	st.global.f64 	[%rd134], %fd111;
	setp.gt.s32 	%p35, %r112, 2;
	mov.u32 	%r112, %r28;
	@%p35 bra 	$L__BB0_31;
$L__BB0_33:
	add.s32 	%r103, %r103, 1;
	setp.eq.s32 	%p36, %r103, %r56;
	@%p36 bra 	$L__BB0_47;
	bra.uni 	$L__BB0_9;
$L__BB0_34:
	ld.global.f64 	%fd20, [%rd3];
	setp.leu.f64 	%p5, %fd20, 0d0000000000000000;
	mov.u32 	%r124, %r118;
	@%p5 bra 	$L__BB0_46;
	add.s32 	%r123, %r118, -1;
	mul.wide.s32 	%rd34, %r118, 8;
	add.s64 	%rd19, %rd3, %rd34;
	ld.global.f64 	%fd17, [%rd19+-8];
	st.global.f64 	[%rd3], %fd17;
	mul.wide.s32 	%rd35, %r118, 4;
	add.s64 	%rd20, %rd4, %rd35;
	ld.global.u32 	%r64, [%rd20+-4];
	st.global.u32 	[%rd4], %r64;
	mov.b32 	%r65, -1;
	st.global.u32 	[%rd20+-4], %r65;
	mov.b32 	%r119, 0;
	mov.u32 	%r121, %r119;
$L__BB0_36:
	shl.b32 	%r66, %r119, 1;
	or.b32  	%r41, %r66, 1;
	add.s32 	%r42, %r66, 2;
	setp.ge.s32 	%p6, %r41, %r123;
	mul.wide.s32 	%rd36, %r66, 8;
	add.s64 	%rd21, %rd3, %rd36;
	@%p6 bra 	$L__BB0_38;
	ld.global.f64 	%fd21, [%rd21+8];
	setp.ge.f64 	%p7, %fd21, %fd17;
	selp.b32 	%r121, %r41, %r119, %p7;
$L__BB0_38:
	setp.ge.s32 	%p8, %r42, %r123;
	@%p8 bra 	$L__BB0_40;
	ld.global.f64 	%fd22, [%rd21+16];
	mul.wide.s32 	%rd37, %r121, 8;
	add.s64 	%rd38, %rd3, %rd37;
	ld.global.f64 	%fd23, [%rd38];
	setp.ge.f64 	%p9, %fd22, %fd23;
	selp.b32 	%r121, %r42, %r121, %p9;
$L__BB0_40:
	setp.eq.s32 	%p10, %r121, %r119;
	@%p10 bra 	$L__BB0_42;
	mul.wide.s32 	%rd39, %r119, 8;
	sub.s64 	%rd40, %rd21, %rd39;
	mul.wide.s32 	%rd41, %r121, 8;
	add.s64 	%rd42, %rd3, %rd41;
	ld.global.f64 	%fd24, [%rd42];
	st.global.f64 	[%rd40], %fd24;
	st.global.f64 	[%rd42], %fd17;
	mul.wide.s32 	%rd43, %r119, 4;
	add.s64 	%rd44, %rd4, %rd43;
	mul.wide.s32 	%rd45, %r121, 4;
	add.s64 	%rd46, %rd4, %rd45;
	ld.global.u32 	%r67, [%rd44];
	ld.global.u32 	%r68, [%rd46];
	st.global.u32 	[%rd44], %r68;
	st.global.u32 	[%rd46], %r67;
	add.s64 	%rd47, %rd5, %rd39;
	add.s64 	%rd48, %rd5, %rd41;
	ld.global.f64 	%fd25, [%rd47];
	ld.global.f64 	%fd26, [%rd48];
	st.global.f64 	[%rd47], %fd26;
	st.global.f64 	[%rd48], %fd25;
	mov.u32 	%r119, %r121;
	bra.uni 	$L__BB0_36;
$L__BB0_42:
	mov.b64 	%rd49, 0;
	st.global.u64 	[%rd19+-8], %rd49;
	st.global.u32 	[%rd20+-4], %r116;
	add.s64 	%rd51, %rd5, %rd34;
	mov.b64 	%rd52, 4607182418800017408;
	st.global.u64 	[%rd51+-8], %rd52;
	setp.lt.s32 	%p11, %r118, 2;
	mov.u32 	%r124, %r118;
	@%p11 bra 	$L__BB0_46;
	add.s32 	%r122, %r118, -2;
$L__BB0_44:
	shr.u32 	%r69, %r122, 31;
	add.s32 	%r70, %r122, %r69;
	shr.s32 	%r50, %r70, 1;
	mul.wide.s32 	%rd53, %r50, 8;
	add.s64 	%rd22, %rd3, %rd53;
	ld.global.f64 	%fd18, [%rd22];
	mul.wide.u32 	%rd54, %r123, 8;
	add.s64 	%rd23, %rd3, %rd54;
	ld.global.f64 	%fd19, [%rd23];
	setp.geu.f64 	%p12, %fd18, %fd19;
	mov.u32 	%r124, %r118;
	@%p12 bra 	$L__BB0_46;
	st.global.f64 	[%rd23], %fd18;
	st.global.f64 	[%rd22], %fd19;
	mul.wide.u32 	%rd55, %r123, 4;
	add.s64 	%rd56, %rd4, %rd55;
	mul.wide.s32 	%rd57, %r50, 4;
	add.s64 	%rd58, %rd4, %rd57;
	ld.global.u32 	%r71, [%rd56];
	ld.global.u32 	%r72, [%rd58];
	st.global.u32 	[%rd56], %r72;
	st.global.u32 	[%rd58], %r71;
	add.s64 	%rd60, %rd5, %rd54;
	add.s64 	%rd62, %rd5, %rd53;
	ld.global.f64 	%fd27, [%rd60];
	ld.global.f64 	%fd28, [%rd62];
	st.global.f64 	[%rd60], %fd28;
	st.global.f64 	[%rd62], %fd27;
	add.s32 	%r51, %r50, -1;
	setp.gt.s32 	%p13, %r122, 1;
	mov.u32 	%r122, %r51;
	mov.u32 	%r123, %r50;
	mov.u32 	%r124, %r118;
	@%p13 bra 	$L__BB0_44;
$L__BB0_46:
	add.s32 	%r116, %r116, 1;
	setp.ne.s32 	%p17, %r116, %r56;
	@%p17 bra 	$L__BB0_4;
$L__BB0_47:
	ret;

}


// ===== COMPILED SASS (sm_100) =====

	.target	sm_100

	.elftype	@"ET_EXEC"


//--------------------- .note.nv.tkinfo           --------------------------
	.section	.note.nv.tkinfo,"",@"SHT_NOTE"
	.sectionflags	@"SHF_NOTE_NV_TKINFO"
	.tkinfo
        /*0018*/ 	.word	0x00000002
        /*0030*/ 	.string	""
        /*0030*/ 	.string	"ptxas"
        /*0030*/ 	.string	"Cuda compilation tools, release 13.0, V13.0.88"
        /*0030*/ 	.string	"Build cuda_13.0.r13.0/compiler.36424714_0"
        /*0030*/ 	.string	"-arch sm_100 -m 64 "



//--------------------- .note.nv.cuinfo           --------------------------
	.section	.note.nv.cuinfo,"",@"SHT_NOTE"
	.sectionflags	@"SHF_NOTE_NV_CUINFO"
        /*0018*/ 	.short	0x0002
        /*001a*/ 	.short	0x0064
        /*001c*/ 	.short	0x0082
	.zero		2


//--------------------- .nv.info                  --------------------------
	.section	.nv.info,"",@"SHT_CUDA_INFO"
	.align	4


	//----- nvinfo : EIATTR_REGCOUNT
	.align		4
        /*0000*/ 	.byte	0x04, 0x2f
        /*0002*/ 	.short	(.L_1 - .L_0)
	.align		4
.L_0:
        /*0004*/ 	.word	index@(chi2_bruteforce)
        /*0008*/ 	.word	0x00000028


	//----- nvinfo : EIATTR_FRAME_SIZE
	.align		4
.L_1:
        /*000c*/ 	.byte	0x04, 0x11
        /*000e*/ 	.short	(.L_3 - .L_2)
	.align		4
.L_2:
        /*0010*/ 	.word	index@($__internal_0_$__cuda_sm20_div_rn_f64_full)
        /*0014*/ 	.word	0x00000000


	//----- nvinfo : EIATTR_FRAME_SIZE
	.align		4
.L_3:
        /*0018*/ 	.byte	0x04, 0x11
        /*001a*/ 	.short	(.L_5 - .L_4)
	.align		4
.L_4:
        /*001c*/ 	.word	index@(chi2_bruteforce)
        /*0020*/ 	.word	0x00000000


	//----- nvinfo : EIATTR_MIN_STACK_SIZE
	.align		4
.L_5:
        /*0024*/ 	.byte	0x04, 0x12
        /*0026*/ 	.short	(.L_7 - .L_6)
	.align		4
.L_6:
        /*0028*/ 	.word	index@(chi2_bruteforce)
        /*002c*/ 	.word	0x00000000
.L_7:


//--------------------- .nv.compat                --------------------------
	.section	.nv.compat,"",@"SHT_CUDA_COMPAT_INFO"
	.align	4
        /*0000*/ 	.byte	0x02, 0x09, 0x00, 0x00, 0x02, 0x02, 0x01, 0x00, 0x02, 0x05, 0x05, 0x00, 0x03, 0x07, 0x01, 0x01
        /*0010*/ 	.byte	0x02, 0x03, 0x00, 0x00, 0x02, 0x06, 0x01, 0x00, 0x04, 0x0b, 0x08, 0x00, 0x01, 0x00, 0x00, 0x00
        /*0020*/ 	.byte	0x00, 0x00, 0x00, 0x00


//--------------------- .nv.info.chi2_bruteforce  --------------------------
	.section	.nv.info.chi2_bruteforce,"",@"SHT_CUDA_INFO"
	.sectionflags	@""
	.align	4


	//----- nvinfo : EIATTR_CUDA_API_VERSION
	.align		4
        /*0000*/ 	.byte	0x04, 0x37
        /*0002*/ 	.short	(.L_9 - .L_8)
.L_8:
        /*0004*/ 	.word	0x00000082


	//----- nvinfo : EIATTR_KPARAM_INFO
	.align		4
.L_9:
        /*0008*/ 	.byte	0x04, 0x17
        /*000a*/ 	.short	(.L_11 - .L_10)
.L_10:
        /*000c*/ 	.word	0x00000000
        /*0010*/ 	.short	0x0009
        /*0012*/ 	.short	0x0038
        /*0014*/ 	.byte	0x00, 0xf0, 0x05, 0x00


	//----- nvinfo : EIATTR_KPARAM_INFO
	.align		4
.L_11:
        /*0018*/ 	.byte	0x04, 0x17
        /*001a*/ 	.short	(.L_13 - .L_12)
.L_12:
        /*001c*/ 	.word	0x00000000
        /*0020*/ 	.short	0x0008
        /*0022*/ 	.short	0x0034
        /*0024*/ 	.byte	0x00, 0xf0, 0x11, 0x00


	//----- nvinfo : EIATTR_KPARAM_INFO
	.align		4
.L_13:
        /*0028*/ 	.byte	0x04, 0x17
        /*002a*/ 	.short	(.L_15 - .L_14)
.L_14:
        /*002c*/ 	.word	0x00000000
        /*0030*/ 	.short	0x0007
        /*0032*/ 	.short	0x0030
        /*0034*/ 	.byte	0x00, 0xf0, 0x11, 0x00


	//----- nvinfo : EIATTR_KPARAM_INFO
	.align		4
.L_15:
        /*0038*/ 	.byte	0x04, 0x17
        /*003a*/ 	.short	(.L_17 - .L_16)
.L_16:
        /*003c*/ 	.word	0x00000000
        /*0040*/ 	.short	0x0006
        /*0042*/ 	.short	0x002c
        /*0044*/ 	.byte	0x00, 0xf0, 0x11, 0x00


	//----- nvinfo : EIATTR_KPARAM_INFO
	.align		4
.L_17:
        /*0048*/ 	.byte	0x04, 0x17
        /*004a*/ 	.short	(.L_19 - .L_18)
.L_18:
        /*004c*/ 	.word	0x00000000
        /*0050*/ 	.short	0x0005
        /*0052*/ 	.short	0x0028
        /*0054*/ 	.byte	0x00, 0xf0, 0x11, 0x00


	//----- nvinfo : EIATTR_KPARAM_INFO
	.align		4
.L_19:
        /*0058*/ 	.byte	0x04, 0x17
        /*005a*/ 	.short	(.L_21 - .L_20)
.L_20:
        /*005c*/ 	.word	0x00000000
        /*0060*/ 	.short	0x0004
        /*0062*/ 	.short	0x0020
        /*0064*/ 	.byte	0x00, 0xf5, 0x21, 0x00


	//----- nvinfo : EIATTR_KPARAM_INFO
	.align		4
.L_21:
        /*0068*/ 	.byte	0x04, 0x17
        /*006a*/ 	.short	(.L_23 - .L_22)
.L_22:
        /*006c*/ 	.word	0x00000000
        /*0070*/ 	.short	0x0003
        /*0072*/ 	.short	0x0018
        /*0074*/ 	.byte	0x00, 0xf5, 0x21, 0x00


	//----- nvinfo : EIATTR_KPARAM_INFO
	.align		4
.L_23:
        /*0078*/ 	.byte	0x04, 0x17
        /*007a*/ 	.short	(.L_25 - .L_24)
.L_24:
        /*007c*/ 	.word	0x00000000
        /*0080*/ 	.short	0x0002
        /*0082*/ 	.short	0x0010
        /*0084*/ 	.byte	0x00, 0xf5, 0x21, 0x00


	//----- nvinfo : EIATTR_KPARAM_INFO
	.align		4
.L_25:
        /*0088*/ 	.byte	0x04, 0x17
        /*008a*/ 	.short	(.L_27 - .L_26)
.L_26:
        /*008c*/ 	.word	0x00000000
        /*0090*/ 	.short	0x0001
        /*0092*/ 	.short	0x0008
        /*0094*/ 	.byte	0x00, 0xf5, 0x21, 0x00


	//----- nvinfo : EIATTR_KPARAM_INFO
	.align		4
.L_27:
        /*0098*/ 	.byte	0x04, 0x17
        /*009a*/ 	.short	(.L_29 - .L_28)
.L_28:
        /*009c*/ 	.word	0x00000000
        /*00a0*/ 	.short	0x0000
        /*00a2*/ 	.short	0x0000
        /*00a4*/ 	.byte	0x00, 0xf5, 0x21, 0x00


	//----- nvinfo : EIATTR_SPARSE_MMA_MASK
	.align		4
.L_29:
        /*00a8*/ 	.byte	0x03, 0x50
        /*00aa*/ 	.short	0x0000


	//----- nvinfo : EIATTR_MAXREG_COUNT
	.align		4
        /*00ac*/ 	.byte	0x03, 0x1b
        /*00ae*/ 	.short	0x00ff


	//----- nvinfo : EIATTR_MERCURY_ISA_VERSION
	.align		4
        /*00b0*/ 	.byte	0x03, 0x5f
        /*00b2*/ 	.short	0x0101


	//----- nvinfo : EIATTR_VRC_CTA_INIT_COUNT
	.align		4
        /*00b4*/ 	.byte	0x02, 0x4a
	.zero		1
	.zero		1


	//----- nvinfo : EIATTR_EXIT_INSTR_OFFSETS
	.align		4
        /*00b8*/ 	.byte	0x04, 0x1c
        /*00ba*/ 	.short	(.L_31 - .L_30)


	//   ....[0]....
.L_30:
        /*00bc*/ 	.word	0x00000070


	//   ....[1]....
        /*00c0*/ 	.word	0x000000f0


	//   ....[2]....
        /*00c4*/ 	.word	0x00000a90


	//   ....[3]....
        /*00c8*/ 	.word	0x000024b0


	//----- nvinfo : EIATTR_CRS_STACK_SIZE
	.align		4
.L_31:
        /*00cc*/ 	.byte	0x04, 0x1e
        /*00ce*/ 	.short	(.L_33 - .L_32)
.L_32:
        /*00d0*/ 	.word	0x00000000


	//----- nvinfo : EIATTR_CBANK_PARAM_SIZE
	.align		4
.L_33:
        /*00d4*/ 	.byte	0x03, 0x19
        /*00d6*/ 	.short	0x0039


	//----- nvinfo : EIATTR_PARAM_CBANK
	.align		4
        /*00d8*/ 	.byte	0x04, 0x0a
        /*00da*/ 	.short	(.L_35 - .L_34)
	.align		4
.L_34:
        /*00dc*/ 	.word	index@(.nv.constant0.chi2_bruteforce)
        /*00e0*/ 	.short	0x0380
        /*00e2*/ 	.short	0x0039


	//----- nvinfo : EIATTR_SW_WAR
	.align		4
.L_35:
        /*00e4*/ 	.byte	0x04, 0x36
        /*00e6*/ 	.short	(.L_37 - .L_36)
.L_36:
        /*00e8*/ 	.word	0x00000008
.L_37:


//--------------------- .nv.callgraph             --------------------------
	.section	.nv.callgraph,"",@"SHT_CUDA_CALLGRAPH"
	.align	4
	.sectionentsize	8
	.align		4
        /*0000*/ 	.word	0x00000000
	.align		4
        /*0004*/ 	.word	0xffffffff
	.align		4
        /*0008*/ 	.word	0x00000000
	.align		4
        /*000c*/ 	.word	0xfffffffe
	.align		4
        /*0010*/ 	.word	0x00000000
	.align		4
        /*0014*/ 	.word	0xfffffffd
	.align		4
        /*0018*/ 	.word	0x00000000
	.align		4
        /*001c*/ 	.word	0xfffffffc


//--------------------- .text.chi2_bruteforce     --------------------------
	.section	.text.chi2_bruteforce,"ax",@progbits
	.align	128
        .global         chi2_bruteforce
        .type           chi2_bruteforce,@function
        .size           chi2_bruteforce,(.L_x_45 - chi2_bruteforce)
        .other          chi2_bruteforce,@"STO_CUDA_ENTRY STV_DEFAULT"
chi2_bruteforce:
.text.chi2_bruteforce:
[----:B------:R-:W-:Y:S01]  /*0000*/  LDC R1, c[0x0][0x37c] ;  /* 0x0000df00ff017b82 */ /* 0x000fe20000000800 */
[----:B------:R-:W0:Y:S01]  /*0010*/  S2R R0, SR_CTAID.X ;  /* 0x0000000000007919 */ /* 0x000e220000002500 */
[----:B------:R-:W0:Y:S01]  /*0020*/  LDCU UR4, c[0x0][0x360] ;  /* 0x00006c00ff0477ac */ /* 0x000e220008000800 */
[----:B------:R-:W0:Y:S01]  /*0030*/  S2R R3, SR_TID.X ;  /* 0x0000000000037919 */ /* 0x000e220000002100 */
[----:B------:R-:W1:Y:S01]  /*0040*/  LDCU UR5, c[0x0][0x3b4] ;  /* 0x00007680ff0577ac */ /* 0x000e620008000800 */
[----:B0-----:R-:W-:-:S05]  /*0050*/  IMAD R0, R0, UR4, R3 ;  /* 0x0000000400007c24 */ /* 0x001fca000f8e0203 */
[----:B-1----:R-:W-:-:S13]  /*0060*/  ISETP.GE.U32.AND P0, PT, R0, UR5, PT ;  /* 0x0000000500007c0c */ /* 0x002fda000bf06070 */
[----:B------:R-:W-:Y:S05]  /*0070*/  @P0 EXIT ;  /* 0x000000000000094d */ /* 0x000fea0003800000 */
[----:B------:R-:W0:Y:S01]  /*0080*/  LDC R2, c[0x0][0x3b0] ;  /* 0x0000ec00ff027b82 */ /* 0x000e220000000800 */
[----:B------:R-:W1:Y:S07]  /*0090*/  LDCU UR4, c[0x0][0x3a8] ;  /* 0x00007500ff0477ac */ /* 0x000e6e0008000800 */
[----:B------:R-:W2:Y:S08]  /*00a0*/  LDC.64 R16, c[0x0][0x390] ;  /* 0x0000e400ff107b82 */ /* 0x000eb00000000a00 */
[----:B------:R-:W3:Y:S01]  /*00b0*/  LDC.64 R14, c[0x0][0x3a0] ;  /* 0x0000e800ff0e7b82 */ /* 0x000ee20000000a00 */
[----:B-1----:R-:W-:-:S07]  /*00c0*/  IMAD R3, R0, UR4, RZ ;  /* 0x0000000400037c24 */ /* 0x002fce000f8e02ff */
[----:B------:R-:W1:Y:S01]  /*00d0*/  LDC.64 R12, c[0x0][0x398] ;  /* 0x0000e600ff0c7b82 */ /* 0x000e620000000a00 */
[----:B0-----:R-:W-:-:S13]  /*00e0*/  ISETP.GE.AND P0, PT, R2, 0x1, PT ;  /* 0x000000010200780c */ /* 0x001fda0003f06270 */
[----:B--2---:R-:W-:Y:S05]  /*00f0*/  @!P0 EXIT ;  /* 0x000000000000894d */ /* 0x004fea0003800000 */
[----:B------:R-:W0:Y:S01]  /*0100*/  LDCU UR8, c[0x0][0x3ac] ;  /* 0x00007580ff0877ac */ /* 0x000e220008000800 */
[C---:B------:R-:W-:Y:S01]  /*0110*/  IMAD.WIDE.U32 R16, R3.reuse, 0x8, R16 ;  /* 0x0000000803107825 */ /* 0x040fe200078e0010 */
[----:B------:R-:W2:Y:S03]  /*0120*/  LDCU.64 UR14, c[0x0][0x358] ;  /* 0x00006b00ff0e77ac */ /* 0x000ea60008000a00 */
[----:B---3--:R-:W-:-:S04]  /*0130*/  IMAD.WIDE.U32 R14, R3, 0x4, R14 ;  /* 0x00000004030e7825 */ /* 0x008fc800078e000e */
[----:B-1----:R-:W-:-:S04]  /*0140*/  IMAD.WIDE.U32 R12, R3, 0x8, R12 ;  /* 0x00000008030c7825 */ /* 0x002fc800078e000c */
[----:B------:R-:W-:Y:S01]  /*0150*/  IMAD.SHL.U32 R0, R0, 0x2, RZ ;  /* 0x0000000200007824 */ /* 0x000fe200078e00ff */
[----:B0-----:R-:W-:-:S09]  /*0160*/  UISETP.GT.AND UP0, UPT, UR8, URZ, UPT ;  /* 0x000000ff0800728c */ /* 0x001fd2000bf04270 */
[----:B--2---:R-:W-:Y:S05]  /*0170*/  BRA.U UP0, `(.L_x_0) ;  /* 0x0000000900487547 */ /* 0x004fea000b800000 */
[----:B------:R-:W-:Y:S02]  /*0180*/  HFMA2 R2, -RZ, RZ, 0, 0 ;  /* 0x00000000ff027431 */ /* 0x000fe400000001ff */
[----:B------:R-:W-:-:S07]  /*0190*/  IMAD.MOV.U32 R0, RZ, RZ, RZ ;  /* 0x000000ffff007224 */ /* 0x000fce00078e00ff */
.L_x_11:
[----:B------:R-:W0:Y:S01]  /*01a0*/  LDCU UR4, c[0x0][0x3a8] ;  /* 0x00007500ff0477ac */ /* 0x000e220008000800 */
[----:B------:R-:W-:Y:S01]  /*01b0*/  BSSY.RECONVERGENT B0, `(.L_x_1) ;  /* 0x0000089000007945 */ /* 0x000fe20003800200 */
[----:B------:R-:W-:Y:S01]  /*01c0*/  IMAD.MOV.U32 R3, RZ, RZ, R2 ;  /* 0x000000ffff037224 */ /* 0x000fe200078e0002 */
[----:B0-----:R-:W-:-:S13]  /*01d0*/  ISETP.GE.AND P0, PT, R2, UR4, PT ;  /* 0x0000000402007c0c */ /* 0x001fda000bf06270 */
[----:B-1----:R-:W-:Y:S05]  /*01e0*/  @P0 BRA `(.L_x_2) ;  /* 0x0000000000a00947 */ /* 0x002fea0003800000 */
[C---:B------:R-:W-:Y:S01]  /*01f0*/  IMAD.WIDE R4, R3.reuse, 0x8, R16 ;  /* 0x0000000803047825 */ /* 0x040fe200078e0210 */
[----:B------:R-:W-:Y:S01]  /*0200*/  MOV R11, 0x3ff00000 ;  /* 0x3ff00000000b7802 */ /* 0x000fe20000000f00 */
[----:B------:R-:W-:Y:S01]  /*0210*/  BSSY.RECONVERGENT B1, `(.L_x_3) ;  /* 0x0000024000017945 */ /* 0x000fe20003800200 */
[C---:B------:R-:W-:Y:S01]  /*0220*/  ISETP.GE.AND P0, PT, R3.reuse, 0x1, PT ;  /* 0x000000010300780c */ /* 0x040fe20003f06270 */
[C---:B------:R-:W-:Y:S01]  /*0230*/  IMAD.WIDE R6, R3.reuse, 0x4, R14 ;  /* 0x0000000403067825 */ /* 0x040fe200078e020e */
[----:B------:R0:W-:Y:S03]  /*0240*/  STG.E.64 desc[UR14][R4.64], RZ ;  /* 0x000000ff04007986 */ /* 0x0001e6000c101b0e */
[----:B------:R-:W-:Y:S01]  /*0250*/  IMAD.WIDE R8, R3, 0x8, R12 ;  /* 0x0000000803087825 */ /* 0x000fe200078e020c */
[----:B------:R0:W-:Y:S03]  /*0260*/  STG.E desc[UR14][R6.64], R0 ;  /* 0x0000000006007986 */ /* 0x0001e6000c10190e */
[----:B------:R-:W-:-:S02]  /*0270*/  IMAD.MOV.U32 R10, RZ, RZ, 0x0 ;  /* 0x00000000ff0a7424 */ /* 0x000fc400078e00ff */
[----:B------:R-:W-:-:S03]  /*0280*/  VIADD R2, R3, 0x1 ;  /* 0x0000000103027836 */ /* 0x000fc60000000000 */
[----:B------:R0:W-:Y:S01]  /*0290*/  STG.E.64 desc[UR14][R8.64], R10 ;  /* 0x0000000a08007986 */ /* 0x0001e2000c101b0e */
[----:B------:R-:W-:Y:S05]  /*02a0*/  @!P0 BRA `(.L_x_4) ;  /* 0x0000000000688947 */ /* 0x000fea0003800000 */
.L_x_5:
[C---:B01----:R-:W-:Y:S02]  /*02b0*/  VIADD R4, R3.reuse, 0xffffffff ;  /* 0xffffffff03047836 */ /* 0x043fe40000000000 */
[----:B------:R-:W-:-:S03]  /*02c0*/  IMAD.WIDE.U32 R26, R3, 0x8, R16 ;  /* 0x00000008031a7825 */ /* 0x000fc600078e0010 */
[----:B------:R-:W-:Y:S02]  /*02d0*/  LEA.HI R4, R4, R4, RZ, 0x1 ;  /* 0x0000000404047211 */ /* 0x000fe400078f08ff */
[----:B------:R-:W2:Y:S02]  /*02e0*/  LDG.E.64 R28, desc[UR14][R26.64] ;  /* 0x0000000e1a1c7981 */ /* 0x000ea4000c1e1b00 */
[----:B------:R-:W-:-:S05]  /*02f0*/  SHF.R.S32.HI R35, RZ, 0x1, R4 ;  /* 0x00000001ff237819 */ /* 0x000fca0000011404 */
[----:B------:R-:W-:-:S05]  /*0300*/  IMAD.WIDE R22, R35, 0x8, R16 ;  /* 0x0000000823167825 */ /* 0x000fca00078e0210 */
[----:B------:R-:W2:Y:S02]  /*0310*/  LDG.E.64 R24, desc[UR14][R22.64] ;  /* 0x0000000e16187981 */ /* 0x000ea4000c1e1b00 */
[----:B--2---:R-:W-:-:S14]  /*0320*/  DSETP.GEU.AND P0, PT, R24, R28, PT ;  /* 0x0000001c1800722a */ /* 0x004fdc0003f0e000 */
[----:B------:R-:W-:Y:S05]  /*0330*/  @P0 BRA `(.L_x_4) ;  /* 0x0000000000440947 */ /* 0x000fea0003800000 */
[--C-:B------:R-:W-:Y:S01]  /*0340*/  IMAD.WIDE R6, R35, 0x4, R14.reuse ;  /* 0x0000000423067825 */ /* 0x100fe200078e020e */
[----:B------:R1:W-:Y:S03]  /*0350*/  STG.E.64 desc[UR14][R26.64], R24 ;  /* 0x000000181a007986 */ /* 0x0003e6000c101b0e */
[----:B------:R-:W-:Y:S01]  /*0360*/  IMAD.WIDE.U32 R4, R3, 0x4, R14 ;  /* 0x0000000403047825 */ /* 0x000fe200078e000e */
[----:B------:R1:W-:Y:S04]  /*0370*/  STG.E.64 desc[UR14][R22.64], R28 ;  /* 0x0000001c16007986 */ /* 0x0003e8000c101b0e */
[----:B------:R-:W2:Y:S04]  /*0380*/  LDG.E R33, desc[UR14][R6.64] ;  /* 0x0000000e06217981 */ /* 0x000ea8000c1e1900 */
[----:B------:R-:W3:Y:S01]  /*0390*/  LDG.E R31, desc[UR14][R4.64] ;  /* 0x0000000e041f7981 */ /* 0x000ee2000c1e1900 */
[----:B------:R-:W-:-:S04]  /*03a0*/  IMAD.WIDE R10, R35, 0x8, R12 ;  /* 0x00000008230a7825 */ /* 0x000fc800078e020c */
[C---:B------:R-:W-:Y:S01]  /*03b0*/  IMAD.WIDE.U32 R8, R3.reuse, 0x8, R12 ;  /* 0x0000000803087825 */ /* 0x040fe200078e000c */
[----:B--2---:R1:W-:Y:S04]  /*03c0*/  STG.E desc[UR14][R4.64], R33 ;  /* 0x0000002104007986 */ /* 0x0043e8000c10190e */
[----:B---3--:R1:W-:Y:S04]  /*03d0*/  STG.E desc[UR14][R6.64], R31 ;  /* 0x0000001f06007986 */ /* 0x0083e8000c10190e */
[----:B------:R-:W2:Y:S04]  /*03e0*/  LDG.E.64 R20, desc[UR14][R10.64] ;  /* 0x0000000e0a147981 */ /* 0x000ea8000c1e1b00 */
[----:B------:R-:W3:Y:S01]  /*03f0*/  LDG.E.64 R18, desc[UR14][R8.64] ;  /* 0x0000000e08127981 */ /* 0x000ee2000c1e1b00 */
[----:B------:R-:W-:-:S02]  /*0400*/  ISETP.GT.AND P0, PT, R3, 0x2, PT ;  /* 0x000000020300780c */ /* 0x000fc40003f04270 */
[----:B------:R-:W-:Y:S01]  /*0410*/  MOV R3, R35 ;  /* 0x0000002300037202 */ /* 0x000fe20000000f00 */
[----:B--2---:R1:W-:Y:S04]  /*0420*/  STG.E.64 desc[UR14][R8.64], R20 ;  /* 0x0000001408007986 */ /* 0x0043e8000c101b0e */
[----:B---3--:R1:W-:Y:S06]  /*0430*/  STG.E.64 desc[UR14][R10.64], R18 ;  /* 0x000000120a007986 */ /* 0x0083ec000c101b0e */
[----:B------:R-:W-:Y:S05]  /*0440*/  @P0 BRA `(.L_x_5) ;  /* 0xfffffffc00980947 */ /* 0x000fea000383ffff */
.L_x_4:
[----:B------:R-:W-:Y:S05]  /*0450*/  BSYNC.RECONVERGENT B1 ;  /* 0x0000000000017941 */ /* 0x000fea0003800200 */
.L_x_3:
[----:B------:R-:W-:Y:S05]  /*0460*/  BRA `(.L_x_6) ;  /* 0x0000000400747947 */ /* 0x000fea0003800000 */
.L_x_2:
[----:B------:R-:W2:Y:S01]  /*0470*/  LDG.E.64 R4, desc[UR14][R16.64] ;  /* 0x0000000e10047981 */ /* 0x000ea2000c1e1b00 */
[----:B------:R-:W-:Y:S01]  /*0480*/  IMAD.MOV.U32 R2, RZ, RZ, R3 ;  /* 0x000000ffff027224 */ /* 0x000fe200078e0003 */
[----:B--2---:R-:W-:-:S14]  /*0490*/  DSETP.GT.AND P0, PT, R4, RZ, PT ;  /* 0x000000ff0400722a */ /* 0x004fdc0003f04000 */
[----:B------:R-:W-:Y:S05]  /*04a0*/  @!P0 BRA `(.L_x_6) ;  /* 0x0000000400648947 */ /* 0x000fea0003800000 */
[----:B------:R-:W-:-:S05]  /*04b0*/  IMAD.WIDE R4, R3, 0x8, R16 ;  /* 0x0000000803047825 */ /* 0x000fca00078e0210 */
[----:B------:R-:W2:Y:S01]  /*04c0*/  LDG.E.64 R6, desc[UR14][R4.64+-0x8] ;  /* 0xfffff80e04067981 */ /* 0x000ea2000c1e1b00 */
[----:B------:R-:W-:-:S03]  /*04d0*/  IMAD.WIDE R8, R3, 0x4, R14 ;  /* 0x0000000403087825 */ /* 0x000fc600078e020e */
[----:B--2---:R0:W-:Y:S04]  /*04e0*/  STG.E.64 desc[UR14][R16.64], R6 ;  /* 0x0000000610007986 */ /* 0x0041e8000c101b0e */
[----:B------:R-:W2:Y:S01]  /*04f0*/  LDG.E R21, desc[UR14][R8.64+-0x4] ;  /* 0xfffffc0e08157981 */ /* 0x000ea2000c1e1900 */
[----:B------:R-:W-:Y:S01]  /*0500*/  IMAD.MOV.U32 R23, RZ, RZ, -0x1 ;  /* 0xffffffffff177424 */ /* 0x000fe200078e00ff */
[----:B------:R-:W-:Y:S01]  /*0510*/  BSSY.RECONVERGENT B1, `(.L_x_7) ;  /* 0x000002c000017945 */ /* 0x000fe20003800200 */
[----:B------:R-:W-:Y:S01]  /*0520*/  IADD3 R11, PT, PT, R3, -0x1, RZ ;  /* 0xffffffff030b7810 */ /* 0x000fe20007ffe0ff */
[----:B------:R-:W-:Y:S02]  /*0530*/  IMAD.MOV.U32 R2, RZ, RZ, RZ ;  /* 0x000000ffff027224 */ /* 0x000fe400078e00ff */
[----:B------:R-:W-:Y:S01]  /*0540*/  IMAD.MOV.U32 R19, RZ, RZ, RZ ;  /* 0x000000ffff137224 */ /* 0x000fe200078e00ff */
[----:B--2---:R0:W-:Y:S04]  /*0550*/  STG.E desc[UR14][R14.64], R21 ;  /* 0x000000150e007986 */ /* 0x0041e8000c10190e */
[----:B------:R0:W-:Y:S02]  /*0560*/  STG.E desc[UR14][R8.64+-0x4], R23 ;  /* 0xfffffc1708007986 */ /* 0x0001e4000c10190e */
.L_x_9:
[----:B-1----:R-:W-:-:S05]  /*0570*/  SHF.L.U32 R25, R2, 0x1, RZ ;  /* 0x0000000102197819 */ /* 0x002fca00000006ff */
[C---:B------:R-:W-:Y:S02]  /*0580*/  VIADD R10, R25.reuse, 0x1 ;  /* 0x00000001190a7836 */ /* 0x040fe40000000000 */
[----:B0-----:R-:W-:-:S03]  /*0590*/  IMAD.WIDE R20, R25, 0x8, R16 ;  /* 0x0000000819147825 */ /* 0x001fc600078e0210 */
[----:B------:R-:W-:-:S13]  /*05a0*/  ISETP.GE.AND P1, PT, R10, R11, PT ;  /* 0x0000000b0a00720c */ /* 0x000fda0003f26270 */
[----:B------:R-:W2:Y:S01]  /*05b0*/  @!P1 LDG.E.64 R22, desc[UR14][R20.64+0x8] ;  /* 0x0000080e14169981 */ /* 0x000ea2000c1e1b00 */
[----:B------:R-:W-:-:S05]  /*05c0*/  VIADD R18, R25, 0x2 ;  /* 0x0000000219127836 */ /* 0x000fca0000000000 */
[----:B------:R-:W-:Y:S01]  /*05d0*/  ISETP.GE.AND P2, PT, R18, R11, PT ;  /* 0x0000000b1200720c */ /* 0x000fe20003f46270 */
[----:B--2---:R-:W-:-:S12]  /*05e0*/  @!P1 DSETP.GE.AND P0, PT, R22, R6, PT ;  /* 0x000000061600922a */ /* 0x004fd80003f06000 */
[----:B------:R-:W2:Y:S01]  /*05f0*/  @!P2 LDG.E.64 R22, desc[UR14][R20.64+0x10] ;  /* 0x0000100e1416a981 */ /* 0x000ea2000c1e1b00 */
[----:B------:R-:W-:-:S05]  /*0600*/  @!P1 SEL R19, R10, R2, P0 ;  /* 0x000000020a139207 */ /* 0x000fca0000000000 */
[----:B------:R-:W-:-:S06]  /*0610*/  @!P2 IMAD.WIDE R24, R19, 0x8, R16 ;  /* 0x000000081318a825 */ /* 0x000fcc00078e0210 */
[----:B------:R-:W2:Y:S02]  /*0620*/  @!P2 LDG.E.64 R24, desc[UR14][R24.64] ;  /* 0x0000000e1818a981 */ /* 0x000ea4000c1e1b00 */
[----:B--2---:R-:W-:-:S06]  /*0630*/  @!P2 DSETP.GE.AND P0, PT, R22, R24, PT ;  /* 0x000000181600a22a */ /* 0x004fcc0003f06000 */
[----:B------:R-:W-:-:S04]  /*0640*/  @!P2 SEL R19, R18, R19, P0 ;  /* 0x000000131213a207 */ /* 0x000fc80000000000 */
[----:B------:R-:W-:-:S13]  /*0650*/  ISETP.NE.AND P0, PT, R19, R2, PT ;  /* 0x000000021300720c */ /* 0x000fda0003f05270 */
[----:B------:R-:W-:Y:S05]  /*0660*/  @!P0 BRA `(.L_x_8) ;  /* 0x0000000000588947 */ /* 0x000fea0003800000 */
[----:B------:R-:W-:-:S05]  /*0670*/  IMAD.WIDE R34, R19, 0x8, R16 ;  /* 0x0000000813227825 */ /* 0x000fca00078e0210 */
[----:B------:R-:W2:Y:S01]  /*0680*/  LDG.E.64 R36, desc[UR14][R34.64] ;  /* 0x0000000e22247981 */ /* 0x000ea2000c1e1b00 */
[----:B------:R-:W-:-:S04]  /*0690*/  IMAD.WIDE R22, R2, 0x8, RZ ;  /* 0x0000000802167825 */ /* 0x000fc800078e02ff */
[----:B------:R-:W-:Y:S01]  /*06a0*/  IMAD.WIDE R24, R2, 0x4, R14 ;  /* 0x0000000402187825 */ /* 0x000fe200078e020e */
[----:B------:R-:W-:-:S04]  /*06b0*/  IADD3 R32, P0, PT, R20, -R22, RZ ;  /* 0x8000001614207210 */ /* 0x000fc80007f1e0ff */
[----:B------:R-:W-:Y:S01]  /*06c0*/  IADD3.X R33, PT, PT, R21, ~R23, RZ, P0, !PT ;  /* 0x8000001715217210 */ /* 0x000fe200007fe4ff */
[----:B------:R-:W-:-:S04]  /*06d0*/  IMAD.WIDE R20, R19, 0x4, R14 ;  /* 0x0000000413147825 */ /* 0x000fc800078e020e */
[----:B--2---:R1:W-:Y:S04]  /*06e0*/  STG.E.64 desc[UR14][R32.64], R36 ;  /* 0x0000002420007986 */ /* 0x0043e8000c101b0e */
[----:B------:R1:W-:Y:S04]  /*06f0*/  STG.E.64 desc[UR14][R34.64], R6 ;  /* 0x0000000622007986 */ /* 0x0003e8000c101b0e */
[----:B------:R-:W2:Y:S04]  /*0700*/  LDG.E R18, desc[UR14][R20.64] ;  /* 0x0000000e14127981 */ /* 0x000ea8000c1e1900 */
[----:B------:R-:W3:Y:S01]  /*0710*/  LDG.E R10, desc[UR14][R24.64] ;  /* 0x0000000e180a7981 */ /* 0x000ee2000c1e1900 */
[----:B------:R-:W-:Y:S01]  /*0720*/  IADD3 R22, P0, PT, R12, R22, RZ ;  /* 0x000000160c167210 */ /* 0x000fe20007f1e0ff */
[----:B------:R-:W-:-:S04]  /*0730*/  IMAD.WIDE R26, R19, 0x8, R12 ;  /* 0x00000008131a7825 */ /* 0x000fc800078e020c */
[----:B------:R-:W-:Y:S01]  /*0740*/  IMAD.X R23, R13, 0x1, R23, P0 ;  /* 0x000000010d177824 */ /* 0x000fe200000e0617 */
[----:B--2---:R1:W-:Y:S04]  /*0750*/  STG.E desc[UR14][R24.64], R18 ;  /* 0x0000001218007986 */ /* 0x0043e8000c10190e */
[----:B---3--:R1:W-:Y:S04]  /*0760*/  STG.E desc[UR14][R20.64], R10 ;  /* 0x0000000a14007986 */ /* 0x0083e8000c10190e */
[----:B------:R-:W2:Y:S04]  /*0770*/  LDG.E.64 R30, desc[UR14][R26.64] ;  /* 0x0000000e1a1e7981 */ /* 0x000ea8000c1e1b00 */
[----:B------:R-:W3:Y:S01]  /*0780*/  LDG.E.64 R28, desc[UR14][R22.64] ;  /* 0x0000000e161c7981 */ /* 0x000ee2000c1e1b00 */
[----:B------:R-:W-:-:S03]  /*0790*/  IMAD.MOV.U32 R2, RZ, RZ, R19 ;  /* 0x000000ffff027224 */ /* 0x000fc600078e0013 */
[----:B--2---:R1:W-:Y:S04]  /*07a0*/  STG.E.64 desc[UR14][R22.64], R30 ;  /* 0x0000001e16007986 */ /* 0x0043e8000c101b0e */
[----:B---3--:R1:W-:Y:S01]  /*07b0*/  STG.E.64 desc[UR14][R26.64], R28 ;  /* 0x0000001c1a007986 */ /* 0x0083e2000c101b0e */
[----:B------:R-:W-:Y:S05]  /*07c0*/  BRA `(.L_x_9) ;  /* 0xfffffffc00687947 */ /* 0x000fea000383ffff */
.L_x_8:
[----:B------:R-:W-:Y:S05]  /*07d0*/  BSYNC.RECONVERGENT B1 ;  /* 0x0000000000017941 */ /* 0x000fea0003800200 */
.L_x_7:
[C---:B------:R-:W-:Y:S01]  /*07e0*/  IMAD.WIDE R6, R3.reuse, 0x8, R12 ;  /* 0x0000000803067825 */ /* 0x040fe200078e020c */
[----:B------:R-:W-:Y:S01]  /*07f0*/  MOV R18, 0x0 ;  /* 0x0000000000127802 */ /* 0x000fe20000000f00 */
[----:B------:R0:W-:Y:S01]  /*0800*/  STG.E.64 desc[UR14][R4.64+-0x8], RZ ;  /* 0xfffff8ff04007986 */ /* 0x0001e2000c101b0e */
[----:B------:R-:W-:Y:S01]  /*0810*/  ISETP.GE.AND P0, PT, R3, 0x2, PT ;  /* 0x000000020300780c */ /* 0x000fe20003f06270 */
[----:B------:R-:W-:Y:S02]  /*0820*/  IMAD.MOV.U32 R19, RZ, RZ, 0x3ff00000 ;  /* 0x3ff00000ff137424 */ /* 0x000fe400078e00ff */
[----:B------:R0:W-:Y:S01]  /*0830*/  STG.E desc[UR14][R8.64+-0x4], R0 ;  /* 0xfffffc0008007986 */ /* 0x0001e2000c10190e */
[----:B------:R-:W-:-:S03]  /*0840*/  IMAD.MOV.U32 R2, RZ, RZ, R3 ;  /* 0x000000ffff027224 */ /* 0x000fc600078e0003 */
[----:B------:R0:W-:Y:S06]  /*0850*/  STG.E.64 desc[UR14][R6.64+-0x8], R18 ;  /* 0xfffff81206007986 */ /* 0x0001ec000c101b0e */
[----:B------:R-:W-:Y:S05]  /*0860*/  @!P0 BRA `(.L_x_6) ;  /* 0x0000000000748947 */ /* 0x000fea0003800000 */
[----:B------:R-:W-:-:S07]  /*0870*/  IADD3 R10, PT, PT, R3, -0x2, RZ ;  /* 0xfffffffe030a7810 */ /* 0x000fce0007ffe0ff */
.L_x_10:
[----:B------:R-:W-:Y:S01]  /*0880*/  LEA.HI R2, R10, R10, RZ, 0x1 ;  /* 0x0000000a0a027211 */ /* 0x000fe200078f08ff */
[----:B-1----:R-:W-:-:S03]  /*0890*/  IMAD.WIDE.U32 R28, R11, 0x8, R16 ;  /* 0x000000080b1c7825 */ /* 0x002fc600078e0010 */
[----:B------:R-:W-:Y:S02]  /*08a0*/  SHF.R.S32.HI R37, RZ, 0x1, R2 ;  /* 0x00000001ff257819 */ /* 0x000fe40000011402 */
[----:B------:R-:W2:Y:S03]  /*08b0*/  LDG.E.64 R30, desc[UR14][R28.64] ;  /* 0x0000000e1c1e7981 */ /* 0x000ea6000c1e1b00 */
[----:B------:R-:W-:-:S05]  /*08c0*/  IMAD.WIDE R24, R37, 0x8, R16 ;  /* 0x0000000825187825 */ /* 0x000fca00078e0210 */
[----:B------:R-:W2:Y:S01]  /*08d0*/  LDG.E.64 R26, desc[UR14][R24.64] ;  /* 0x0000000e181a7981 */ /* 0x000ea2000c1e1b00 */
[----:B------:R-:W-:Y:S01]  /*08e0*/  IMAD.MOV.U32 R2, RZ, RZ, R3 ;  /* 0x000000ffff027224 */ /* 0x000fe200078e0003 */
[----:B--2---:R-:W-:-:S14]  /*08f0*/  DSETP.GEU.AND P0, PT, R26, R30, PT ;  /* 0x0000001e1a00722a */ /* 0x004fdc0003f0e000 */
[----:B------:R-:W-:Y:S05]  /*0900*/  @P0 BRA `(.L_x_6) ;  /* 0x00000000004c0947 */ /* 0x000fea0003800000 */
[--C-:B0-----:R-:W-:Y:S01]  /*0910*/  IMAD.WIDE R6, R37, 0x4, R14.reuse ;  /* 0x0000000425067825 */ /* 0x101fe200078e020e */
[----:B------:R1:W-:Y:S03]  /*0920*/  STG.E.64 desc[UR14][R28.64], R26 ;  /* 0x0000001a1c007986 */ /* 0x0003e6000c101b0e */
[----:B------:R-:W-:Y:S01]  /*0930*/  IMAD.WIDE.U32 R4, R11, 0x4, R14 ;  /* 0x000000040b047825 */ /* 0x000fe200078e000e */
[----:B------:R1:W-:Y:S04]  /*0940*/  STG.E.64 desc[UR14][R24.64], R30 ;  /* 0x0000001e18007986 */ /* 0x0003e8000c101b0e */
[----:B------:R-:W2:Y:S04]  /*0950*/  LDG.E R35, desc[UR14][R6.64] ;  /* 0x0000000e06237981 */ /* 0x000ea8000c1e1900 */
[----:B------:R-:W3:Y:S01]  /*0960*/  LDG.E R33, desc[UR14][R4.64] ;  /* 0x0000000e04217981 */ /* 0x000ee2000c1e1900 */
[----:B------:R-:W-:-:S04]  /*0970*/  IMAD.WIDE R18, R37, 0x8, R12 ;  /* 0x0000000825127825 */ /* 0x000fc800078e020c */
[----:B------:R-:W-:Y:S01]  /*0980*/  IMAD.WIDE.U32 R8, R11, 0x8, R12 ;  /* 0x000000080b087825 */ /* 0x000fe200078e000c */
[----:B--2---:R1:W-:Y:S04]  /*0990*/  STG.E desc[UR14][R4.64], R35 ;  /* 0x0000002304007986 */ /* 0x0043e8000c10190e */
[----:B---3--:R1:W-:Y:S04]  /*09a0*/  STG.E desc[UR14][R6.64], R33 ;  /* 0x0000002106007986 */ /* 0x0083e8000c10190e */
[----:B------:R-:W2:Y:S04]  /*09b0*/  LDG.E.64 R22, desc[UR14][R18.64] ;  /* 0x0000000e12167981 */ /* 0x000ea8000c1e1b00 */
[----:B------:R-:W3:Y:S01]  /*09c0*/  LDG.E.64 R20, desc[UR14][R8.64] ;  /* 0x0000000e08147981 */ /* 0x000ee2000c1e1b00 */
[----:B------:R-:W-:Y:S01]  /*09d0*/  ISETP.GT.AND P0, PT, R10, 0x1, PT ;  /* 0x000000010a00780c */ /* 0x000fe20003f04270 */
[----:B------:R-:W-:Y:S01]  /*09e0*/  VIADD R10, R37, 0xffffffff ;  /* 0xffffffff250a7836 */ /* 0x000fe20000000000 */
[----:B------:R-:W-:Y:S01]  /*09f0*/  MOV R11, R37 ;  /* 0x00000025000b7202 */ /* 0x000fe20000000f00 */
[----:B--2---:R1:W-:Y:S04]  /*0a00*/  STG.E.64 desc[UR14][R8.64], R22 ;  /* 0x0000001608007986 */ /* 0x0043e8000c101b0e */
[----:B---3--:R1:W-:Y:S06]  /*0a10*/  STG.E.64 desc[UR14][R18.64], R20 ;  /* 0x0000001412007986 */ /* 0x0083ec000c101b0e */
[----:B------:R-:W-:Y:S05]  /*0a20*/  @P0 BRA `(.L_x_10) ;  /* 0xfffffffc00940947 */ /* 0x000fea000383ffff */
[----:B------:R-:W-:-:S07]  /*0a30*/  IMAD.MOV.U32 R2, RZ, RZ, R3 ;  /* 0x000000ffff027224 */ /* 0x000fce00078e0003 */
.L_x_6:
[----:B------:R-:W-:Y:S05]  /*0a40*/  BSYNC.RECONVERGENT B0 ;  /* 0x0000000000007941 */ /* 0x000fea0003800200 */
.L_x_1:
[----:B------:R-:W2:Y:S01]  /*0a50*/  LDCU UR4, c[0x0][0x3b0] ;  /* 0x00007600ff0477ac */ /* 0x000ea20008000800 */
[----:B0-----:R-:W-:-:S05]  /*0a60*/  VIADD R0, R0, 0x1 ;  /* 0x0000000100007836 */ /* 0x001fca0000000000 */
[----:B--2---:R-:W-:-:S13]  /*0a70*/  ISETP.NE.AND P0, PT, R0, UR4, PT ;  /* 0x0000000400007c0c */ /* 0x004fda000bf05270 */
[----:B------:R-:W-:Y:S05]  /*0a80*/  @P0 BRA `(.L_x_11) ;  /* 0xfffffff400c40947 */ /* 0x000fea000383ffff */
[----:B------:R-:W-:Y:S05]  /*0a90*/  EXIT ;  /* 0x000000000000794d */ /* 0x000fea0003800000 */
.L_x_0:
[----:B------:R-:W0:Y:S01]  /*0aa0*/  LDC.64 R10, c[0x0][0x388] ;  /* 0x0000e200ff0a7b82 */ /* 0x000e220000000a00 */
[----:B------:R-:W-:Y:S01]  /*0ab0*/  IMAD R3, R0, UR8, RZ ;  /* 0x0000000800037c24 */ /* 0x000fe2000f8e02ff */
[----:B------:R-:W-:Y:S01]  /*0ac0*/  ULOP3.LUT UR8, UR8, 0x7ffffffc, URZ, 0xc0, !UPT ;  /* 0x7ffffffc08087892 */ /* 0x000fe2000f8ec0ff */
[----:B------:R-:W-:Y:S01]  /*0ad0*/  MOV R6, RZ ;  /* 0x000000ff00067202 */ /* 0x000fe20000000f00 */
[----:B------:R-:W-:Y:S02]  /*0ae0*/  UMOV UR4, URZ ;  /* 0x000000ff00047c82 */ /* 0x000fe40008000000 */
[----:B------:R-:W-:Y:S01]  /*0af0*/  UIADD3 UR10, UPT, UPT, -UR8, URZ, URZ ;  /* 0x000000ff080a7290 */ /* 0x000fe2000fffe1ff */
[----:B0-----:R-:W-:-:S03]  /*0b00*/  IMAD.WIDE.U32 R10, R3, 0x8, R10 ;  /* 0x00000008030a7825 */ /* 0x001fc600078e000a */
[----:B------:R-:W-:-:S05]  /*0b10*/  IADD3 R3, P0, PT, R10, 0x20, RZ ;  /* 0x000000200a037810 */ /* 0x000fca0007f1e0ff */
[----:B------:R-:W-:-:S08]  /*0b20*/  IMAD.X R2, RZ, RZ, R11, P0 ;  /* 0x000000ffff027224 */ /* 0x000fd000000e060b */
.L_x_38:
[----:B0-----:R-:W0:Y:S01]  /*0b30*/  LDCU UR6, c[0x0][0x3ac] ;  /* 0x00007580ff0677ac */ /* 0x001e220008000800 */
[----:B------:R-:W-:Y:S01]  /*0b40*/  IMAD.MOV.U32 R0, RZ, RZ, R6 ;  /* 0x000000ffff007224 */ /* 0x000fe200078e0006 */
[----:B-12---:R-:W-:Y:S01]  /*0b50*/  CS2R R8, SRZ ;  /* 0x0000000000087805 */ /* 0x006fe2000001ff00 */
[----:B0-----:R-:W-:Y:S02]  /*0b60*/  UISETP.GE.U32.AND UP0, UPT, UR6, 0x4, UPT ;  /* 0x000000040600788c */ /* 0x001fe4000bf06070 */
[----:B------:R-:W-:-:S04]  /*0b70*/  UIMAD UR5, UR4, UR6, URZ ;  /* 0x00000006040572a4 */ /* 0x000fc8000f8e02ff */
[----:B------:R-:W-:-:S03]  /*0b80*/  USHF.L.U32 UR11, UR5, 0x1, URZ ;  /* 0x00000001050b7899 */ /* 0x000fc600080006ff */
[----:B------:R-:W-:Y:S01]  /*0b90*/  UMOV UR5, URZ ;  /* 0x000000ff00057c82 */ /* 0x000fe20008000000 */
[----:B------:R-:W-:Y:S08]  /*0ba0*/  BRA.U !UP0, `(.L_x_12) ;  /* 0x0000000908387547 */ /* 0x000ff0000b800000 */
[----:B------:R-:W-:Y:S01]  /*0bb0*/  MOV R28, R3 ;  /* 0x00000003001c7202 */ /* 0x000fe20000000f00 */
[----:B------:R-:W-:Y:S01]  /*0bc0*/  IMAD.MOV.U32 R29, RZ, RZ, R2 ;  /* 0x000000ffff1d7224 */ /* 0x000fe200078e0002 */
[----:B------:R-:W-:Y:S01]  /*0bd0*/  CS2R R8, SRZ ;  /* 0x0000000000087805 */ /* 0x000fe2000001ff00 */
[----:B------:R-:W0:Y:S01]  /*0be0*/  LDCU.64 UR12, c[0x0][0x380] ;  /* 0x00007000ff0c77ac */ /* 0x000e220008000a00 */
[----:B------:R-:W-:Y:S01]  /*0bf0*/  UMOV UR5, UR11 ;  /* 0x0000000b00057c82 */ /* 0x000fe20008000000 */
[----:B------:R-:W-:-:S05]  /*0c00*/  UMOV UR6, UR10 ;  /* 0x0000000a00067c82 */ /* 0x000fca0008000000 */
.L_x_21:
[----:B0-----:R-:W-:Y:S01]  /*0c10*/  UIMAD.WIDE UR16, UR5, 0x8, UR12 ;  /* 0x00000008051078a5 */ /* 0x001fe2000f8e020c */
[----:B------:R-:W2:Y:S04]  /*0c20*/  LDG.E.64.CONSTANT R18, desc[UR14][R28.64+-0x18] ;  /* 0xffffe80e1c127981 */ /* 0x000ea8000c1e9b00 */
[----:B------:R-:W3:Y:S01]  /*0c30*/  LDG.E.64.CONSTANT R6, desc[UR14][R28.64+-0x20] ;  /* 0xffffe00e1c067981 */ /* 0x000ee2000c1e9b00 */
[----:B------:R-:W-:Y:S01]  /*0c40*/  IMAD.U32 R26, RZ, RZ, UR16 ;  /* 0x00000010ff1a7e24 */ /* 0x000fe2000f8e00ff */
[----:B------:R-:W-:-:S05]  /*0c50*/  MOV R27, UR17 ;  /* 0x00000011001b7c02 */ /* 0x000fca0008000f00 */
[----:B------:R-:W4:Y:S01]  /*0c60*/  LDG.E.64.CONSTANT R20, desc[UR14][R26.64+0x8] ;  /* 0x0000080e1a147981 */ /* 0x000f22000c1e9b00 */
[----:B------:R-:W-:Y:S02]  /*0c70*/  IMAD.U32 R24, RZ, RZ, UR16 ;  /* 0x00000010ff187e24 */ /* 0x000fe4000f8e00ff */
[----:B------:R-:W-:-:S05]  /*0c80*/  IMAD.U32 R25, RZ, RZ, UR17 ;  /* 0x00000011ff197e24 */ /* 0x000fca000f8e00ff */
[----:B------:R-:W3:Y:S01]  /*0c90*/  LDG.E.64.CONSTANT R4, desc[UR14][R24.64] ;  /* 0x0000000e18047981 */ /* 0x000ee2000c1e9b00 */
[----:B------:R-:W-:Y:S01]  /*0ca0*/  UIADD3 UR6, UPT, UPT, UR6, 0x4, URZ ;  /* 0x0000000406067890 */ /* 0x000fe2000fffe0ff */
[----:B------:R-:W-:Y:S03]  /*0cb0*/  BSSY.RECONVERGENT B0, `(.L_x_13) ;  /* 0x0000016000007945 */ /* 0x000fe60003800200 */
[----:B------:R-:W-:Y:S01]  /*0cc0*/  UISETP.NE.AND UP0, UPT, UR6, URZ, UPT ;  /* 0x000000ff0600728c */ /* 0x000fe2000bf05270 */
[----:B--2---:R-:W-:-:S08]  /*0cd0*/  DMUL R18, R18, R18 ;  /* 0x0000001212127228 */ /* 0x004fd00000000000 */
[----:B----4-:R-:W-:-:S06]  /*0ce0*/  DFMA R20, R20, R20, R18 ;  /* 0x000000141414722b */ /* 0x010fcc0000000012 */
[----:B------:R-:W0:Y:S01]  /*0cf0*/  MUFU.RCP64H R19, R21 ;  /* 0x0000001500137308 */ /* 0x000e220000001800 */
[----:B------:R-:W-:-:S06]  /*0d00*/  MOV R18, 0x1 ;  /* 0x0000000100127802 */ /* 0x000fcc0000000f00 */
[----:B0-----:R-:W-:-:S08]  /*0d10*/  DFMA R22, -R20, R18, 1 ;  /* 0x3ff000001416742b */ /* 0x001fd00000000112 */
[----:B------:R-:W-:-:S08]  /*0d20*/  DFMA R22, R22, R22, R22 ;  /* 0x000000161616722b */ /* 0x000fd00000000016 */
[----:B------:R-:W-:Y:S02]  /*0d30*/  DFMA R18, R18, R22, R18 ;  /* 0x000000161212722b */ /* 0x000fe40000000012 */
[----:B---3--:R-:W-:-:S06]  /*0d40*/  DADD R4, R4, -R6 ;  /* 0x0000000004047229 */ /* 0x008fcc0000000806 */
[----:B------:R-:W-:Y:S02]  /*0d50*/  DFMA R6, -R20, R18, 1 ;  /* 0x3ff000001406742b */ /* 0x000fe40000000112 */
[----:B------:R-:W-:-:S06]  /*0d60*/  DMUL R22, R4, R4 ;  /* 0x0000000404167228 */ /* 0x000fcc0000000000 */
[----:B------:R-:W-:-:S08]  /*0d70*/  DFMA R6, R18, R6, R18 ;  /* 0x000000061206722b */ /* 0x000fd00000000012 */
[----:B------:R-:W-:-:S08]  /*0d80*/  DMUL R4, R22, R6 ;  /* 0x0000000616047228 */ /* 0x000fd00000000000 */
[----:B------:R-:W-:-:S08]  /*0d90*/  DFMA R18, -R20, R4, R22 ;  /* 0x000000041412722b */ /* 0x000fd00000000116 */
[----:B------:R-:W-:Y:S01]  /*0da0*/  DFMA R6, R6, R18, R4 ;  /* 0x000000120606722b */ /* 0x000fe20000000004 */
[----:B------:R-:W-:-:S09]  /*0db0*/  FSETP.GEU.AND P1, PT, |R23|, 6.5827683646048100446e-37, PT ;  /* 0x036000001700780b */ /* 0x000fd20003f2e200 */
[----:B------:R-:W-:-:S05]  /*0dc0*/  FFMA R4, RZ, R21, R7 ;  /* 0x00000015ff047223 */ /* 0x000fca0000000007 */
[----:B------:R-:W-:-:S13]  /*0dd0*/  FSETP.GT.AND P0, PT, |R4|, 1.469367938527859385e-39, PT ;  /* 0x001000000400780b */ /* 0x000fda0003f04200 */
[----:B------:R-:W-:Y:S05]  /*0de0*/  @P0 BRA P1, `(.L_x_14) ;  /* 0x0000000000080947 */ /* 0x000fea0000800000 */
[----:B------:R-:W-:-:S07]  /*0df0*/  MOV R4, 0xe10 ;  /* 0x00000e1000047802 */ /* 0x000fce0000000f00 */
[----:B------:R-:W-:Y:S05]  /*0e00*/  CALL.REL.NOINC `($__internal_0_$__cuda_sm20_div_rn_f64_full) ;  /* 0x0000001400b47944 */ /* 0x000fea0003c00000 */
.L_x_14:
[----:B------:R-:W-:Y:S05]  /*0e10*/  BSYNC.RECONVERGENT B0 ;  /* 0x0000000000007941 */ /* 0x000fea0003800200 */
.L_x_13:
[----:B------:R-:W2:Y:S01]  /*0e20*/  LDG.E.64.CONSTANT R22, desc[UR14][R28.64+-0x8] ;  /* 0xfffff80e1c167981 */ /* 0x000ea2000c1e9b00 */
[----:B------:R-:W-:Y:S02]  /*0e30*/  IMAD.U32 R30, RZ, RZ, UR16 ;  /* 0x00000010ff1e7e24 */ /* 0x000fe4000f8e00ff */
[----:B------:R-:W-:Y:S01]  /*0e40*/  IMAD.U32 R31, RZ, RZ, UR17 ;  /* 0x00000011ff1f7e24 */ /* 0x000fe2000f8e00ff */
[----:B------:R-:W-:Y:S01]  /*0e50*/  MOV R26, UR16 ;  /* 0x00000010001a7c02 */ /* 0x000fe20008000f00 */
[----:B------:R-:W-:Y:S01]  /*0e60*/  IMAD.U32 R27, RZ, RZ, UR17 ;  /* 0x00000011ff1b7e24 */ /* 0x000fe2000f8e00ff */
[----:B------:R-:W3:Y:S04]  /*0e70*/  LDG.E.64.CONSTANT R4, desc[UR14][R28.64+-0x10] ;  /* 0xfffff00e1c047981 */ /* 0x000ee8000c1e9b00 */
[----:B------:R-:W4:Y:S04]  /*0e80*/  LDG.E.64.CONSTANT R20, desc[UR14][R30.64+0x18] ;  /* 0x0000180e1e147981 */ /* 0x000f28000c1e9b00 */
[----:B------:R-:W3:Y:S01]  /*0e90*/  LDG.E.64.CONSTANT R18, desc[UR14][R26.64+0x10] ;  /* 0x0000100e1a127981 */ /* 0x000ee2000c1e9b00 */
[----:B------:R-:W-:Y:S01]  /*0ea0*/  BSSY.RECONVERGENT B0, `(.L_x_15) ;  /* 0x0000018000007945 */ /* 0x000fe20003800200 */
[----:B------:R-:W-:-:S02]  /*0eb0*/  DADD R8, R6, R8 ;  /* 0x0000000006087229 */ /* 0x000fc40000000008 */
[----:B--2---:R-:W-:-:S08]  /*0ec0*/  DMUL R22, R22, R22 ;  /* 0x0000001616167228 */ /* 0x004fd00000000000 */
[----:B----4-:R-:W-:-:S06]  /*0ed0*/  DFMA R20, R20, R20, R22 ;  /* 0x000000141414722b */ /* 0x010fcc0000000016 */
[----:B------:R-:W0:Y:S01]  /*0ee0*/  MUFU.RCP64H R23, R21 ;  /* 0x0000001500177308 */ /* 0x000e220000001800 */
[----:B------:R-:W-:-:S06]  /*0ef0*/  IMAD.MOV.U32 R22, RZ, RZ, 0x1 ;  /* 0x00000001ff167424 */ /* 0x000fcc00078e00ff */
        /* <DEDUP_REMOVED lines=16> */
[----:B------:R-:W-:Y:S01]  /*1000*/  MOV R4, R6 ;  /* 0x0000000600047202 */ /* 0x000fe20000000f00 */
[----:B------:R-:W-:-:S07]  /*1010*/  IMAD.MOV.U32 R5, RZ, RZ, R7 ;  /* 0x000000ffff057224 */ /* 0x000fce00078e0007 */
.L_x_16:
[----:B------:R-:W-:Y:S05]  /*1020*/  BSYNC.RECONVERGENT B0 ;  /* 0x0000000000007941 */ /* 0x000fea0003800200 */
.L_x_15:
[----:B------:R-:W2:Y:S01]  /*1030*/  LDG.E.64.CONSTANT R22, desc[UR14][R28.64+0x8] ;  /* 0x0000080e1c167981 */ /* 0x000ea2000c1e9b00 */
[----:B------:R-:W-:Y:S01]  /*1040*/  IMAD.U32 R30, RZ, RZ, UR16 ;  /* 0x00000010ff1e7e24 */ /* 0x000fe2000f8e00ff */
[----:B------:R-:W-:Y:S01]  /*1050*/  MOV R31, UR17 ;  /* 0x00000011001f7c02 */ /* 0x000fe20008000f00 */
[----:B------:R-:W-:Y:S01]  /*1060*/  IMAD.U32 R26, RZ, RZ, UR16 ;  /* 0x00000010ff1a7e24 */ /* 0x000fe2000f8e00ff */
[----:B------:R-:W3:Y:S04]  /*1070*/  LDG.E.64.CONSTANT R6, desc[UR14][R28.64] ;  /* 0x0000000e1c067981 */ /* 0x000ee8000c1e9b00 */
[----:B------:R-:W4:Y:S01]  /*1080*/  LDG.E.64.CONSTANT R20, desc[UR14][R30.64+0x28] ;  /* 0x0000280e1e147981 */ /* 0x000f22000c1e9b00 */
[----:B------:R-:W-:-:S05]  /*1090*/  IMAD.U32 R27, RZ, RZ, UR17 ;  /* 0x00000011ff1b7e24 */ /* 0x000fca000f8e00ff */
[----:B------:R-:W3:Y:S01]  /*10a0*/  LDG.E.64.CONSTANT R18, desc[UR14][R26.64+0x20] ;  /* 0x0000200e1a127981 */ /* 0x000ee2000c1e9b00 */
[----:B------:R-:W-:Y:S01]  /*10b0*/  BSSY.RECONVERGENT B0, `(.L_x_17) ;  /* 0x0000016000007945 */ /* 0x000fe20003800200 */
[----:B------:R-:W-:Y:S02]  /*10c0*/  DADD R8, R8, R4 ;  /* 0x0000000008087229 */ /* 0x000fe40000000004 */
        /* <DEDUP_REMOVED lines=20> */
.L_x_18:
[----:B------:R-:W-:Y:S05]  /*1210*/  BSYNC.RECONVERGENT B0 ;  /* 0x0000000000007941 */ /* 0x000fea0003800200 */
.L_x_17:
        /* <DEDUP_REMOVED lines=32> */
.L_x_20:
[----:B------:R-:W-:Y:S05]  /*1420*/  BSYNC.RECONVERGENT B0 ;  /* 0x0000000000007941 */ /* 0x000fea0003800200 */
.L_x_19:
[----:B------:R-:W-:Y:S01]  /*1430*/  IADD3 R28, P0, PT, R28, 0x40, RZ ;  /* 0x000000401c1c7810 */ /* 0x000fe20007f1e0ff */
[----:B------:R-:W-:Y:S01]  /*1440*/  DADD R8, R8, R4 ;  /* 0x0000000008087229 */ /* 0x000fe20000000004 */
[----:B------:R-:W-:-:S03]  /*1450*/  UIADD3 UR5, UPT, UPT, UR5, 0x8, URZ ;  /* 0x0000000805057890 */ /* 0x000fc6000fffe0ff */
[----:B------:R-:W-:Y:S01]  /*1460*/  IMAD.X R29, RZ, RZ, R29, P0 ;  /* 0x000000ffff1d7224 */ /* 0x000fe200000e061d */
[----:B------:R-:W-:Y:S08]  /*1470*/  BRA.U UP0, `(.L_x_21) ;  /* 0xfffffff500e47547 */ /* 0x000ff0000b83ffff */
[----:B------:R-:W-:-:S05]  /*1480*/  UMOV UR5, UR8 ;  /* 0x0000000800057c82 */ /* 0x000fca0008000000 */
.L_x_12:
[----:B------:R-:W0:Y:S02]  /*1490*/  LDCU UR6, c[0x0][0x3ac] ;  /* 0x00007580ff0677ac */ /* 0x000e240008000800 */
[----:B0-----:R-:W-:-:S09]  /*14a0*/  ULOP3.LUT UP0, UR6, UR6, 0x3, URZ, 0xc0, !UPT ;  /* 0x0000000306067892 */ /* 0x001fd2000f80c0ff */
[----:B------:R-:W-:Y:S05]  /*14b0*/  BRA.U !UP0, `(.L_x_22) ;  /* 0x0000000508c47547 */ /* 0x000fea000b800000 */
[----:B------:R-:W-:-:S09]  /*14c0*/  UISETP.NE.AND UP0, UPT, UR6, 0x1, UPT ;  /* 0x000000010600788c */ /* 0x000fd2000bf05270 */
[----:B------:R-:W-:Y:S05]  /*14d0*/  BRA.U !UP0, `(.L_x_23) ;  /* 0x00000005081c7547 */ /* 0x000fea000b800000 */
[----:B------:R-:W0:Y:S01]  /*14e0*/  LDCU.64 UR6, c[0x0][0x380] ;  /* 0x00007000ff0677ac */ /* 0x000e220008000a00 */
[----:B------:R-:W-:-:S04]  /*14f0*/  USHF.L.U32 UR12, UR5, 0x1, URZ ;  /* 0x00000001050c7899 */ /* 0x000fc800080006ff */
[----:B------:R-:W-:Y:S02]  /*1500*/  UIADD3 UR9, UPT, UPT, UR11, UR12, URZ ;  /* 0x0000000c0b097290 */ /* 0x000fe4000fffe0ff */
[----:B------:R-:W-:-:S05]  /*1510*/  MOV R29, UR12 ;  /* 0x0000000c001d7c02 */ /* 0x000fca0008000f00 */
[----:B------:R-:W-:Y:S01]  /*1520*/  IMAD.WIDE.U32 R28, R29, 0x8, R10 ;  /* 0x000000081d1c7825 */ /* 0x000fe200078e000a */
[----:B0-----:R-:W-:-:S04]  /*1530*/  UIMAD.WIDE UR6, UR9, 0x8, UR6 ;  /* 0x00000008090678a5 */ /* 0x001fc8000f8e0206 */
[----:B------:R-:W2:Y:S02]  /*1540*/  LDG.E.64.CONSTANT R18, desc[UR14][R28.64+0x8] ;  /* 0x0000080e1c127981 */ /* 0x000ea4000c1e9b00 */
[----:B------:R-:W-:Y:S02]  /*1550*/  IMAD.U32 R26, RZ, RZ, UR6 ;  /* 0x00000006ff1a7e24 */ /* 0x000fe4000f8e00ff */
[----:B------:R-:W3:Y:S01]  /*1560*/  LDG.E.64.CONSTANT R6, desc[UR14][R28.64] ;  /* 0x0000000e1c067981 */ /* 0x000ee2000c1e9b00 */
[----:B------:R-:W-:-:S05]  /*1570*/  IMAD.U32 R27, RZ, RZ, UR7 ;  /* 0x00000007ff1b7e24 */ /* 0x000fca000f8e00ff */
[----:B------:R-:W4:Y:S01]  /*1580*/  LDG.E.64.CONSTANT R20, desc[UR14][R26.64+0x8] ;  /* 0x0000080e1a147981 */ /* 0x000f22000c1e9b00 */
[----:B------:R-:W-:Y:S01]  /*1590*/  MOV R24, UR6 ;  /* 0x0000000600187c02 */ /* 0x000fe20008000f00 */
[----:B------:R-:W-:-:S05]  /*15a0*/  IMAD.U32 R25, RZ, RZ, UR7 ;  /* 0x00000007ff197e24 */ /* 0x000fca000f8e00ff */
[----:B------:R-:W3:Y:S01]  /*15b0*/  LDG.E.64.CONSTANT R4, desc[UR14][R24.64] ;  /* 0x0000000e18047981 */ /* 0x000ee2000c1e9b00 */
[----:B------:R-:W-:Y:S01]  /*15c0*/  BSSY.RECONVERGENT B0, `(.L_x_24) ;  /* 0x0000017000007945 */ /* 0x000fe20003800200 */
        /* <DEDUP_REMOVED lines=22> */
.L_x_25:
[----:B------:R-:W-:Y:S05]  /*1730*/  BSYNC.RECONVERGENT B0 ;  /* 0x0000000000007941 */ /* 0x000fea0003800200 */
.L_x_24:
        /* <DEDUP_REMOVED lines=30> */
.L_x_27:
[----:B------:R-:W-:Y:S05]  /*1920*/  BSYNC.RECONVERGENT B0 ;  /* 0x0000000000007941 */ /* 0x000fea0003800200 */
.L_x_26:
[----:B------:R-:W-:Y:S01]  /*1930*/  DADD R8, R8, R6 ;  /* 0x0000000008087229 */ /* 0x000fe20000000006 */
[----:B------:R-:W-:-:S12]  /*1940*/  UIADD3 UR5, UPT, UPT, UR12, 0x2, -UR5 ;  /* 0x000000020c057890 */ /* 0x000fd8000fffe805 */
.L_x_23:
[----:B------:R-:W0:Y:S02]  /*1950*/  LDCU UR6, c[0x0][0x3ac] ;  /* 0x00007580ff0677ac */ /* 0x000e240008000800 */
[----:B0-----:R-:W-:-:S09]  /*1960*/  ULOP3.LUT UP0, URZ, UR6, 0x1, URZ, 0xc0, !UPT ;  /* 0x0000000106ff7892 */ /* 0x001fd2000f80c0ff */
[----:B------:R-:W-:Y:S05]  /*1970*/  BRA.U !UP0, `(.L_x_22) ;  /* 0x0000000108947547 */ /* 0x000fea000b800000 */
[----:B------:R-:W0:Y:S01]  /*1980*/  LDCU.64 UR6, c[0x0][0x380] ;  /* 0x00007000ff0677ac */ /* 0x000e220008000a00 */
[----:B------:R-:W-:-:S06]  /*1990*/  USHF.L.U32 UR5, UR5, 0x1, URZ ;  /* 0x0000000105057899 */ /* 0x000fcc00080006ff */
[----:B------:R-:W-:Y:S01]  /*19a0*/  IMAD.U32 R19, RZ, RZ, UR5 ;  /* 0x00000005ff137e24 */ /* 0x000fe2000f8e00ff */
[----:B------:R-:W-:-:S03]  /*19b0*/  UIADD3 UR5, UPT, UPT, UR11, UR5, URZ ;  /* 0x000000050b057290 */ /* 0x000fc6000fffe0ff */
[----:B------:R-:W-:Y:S01]  /*19c0*/  IMAD.WIDE.U32 R18, R19, 0x8, R10 ;  /* 0x0000000813127825 */ /* 0x000fe200078e000a */
[----:B0-----:R-:W-:-:S04]  /*19d0*/  UIMAD.WIDE UR6, UR5, 0x8, UR6 ;  /* 0x00000008050678a5 */ /* 0x001fc8000f8e0206 */
[----:B------:R-:W2:Y:S04]  /*19e0*/  LDG.E.64.CONSTANT R22, desc[UR14][R18.64+0x8] ;  /* 0x0000080e12167981 */ /* 0x000ea8000c1e9b00 */
[----:B------:R-:W3:Y:S01]  /*19f0*/  LDG.E.64.CONSTANT R4, desc[UR14][R18.64] ;  /* 0x0000000e12047981 */ /* 0x000ee2000c1e9b00 */
[----:B------:R-:W-:Y:S01]  /*1a00*/  IMAD.U32 R26, RZ, RZ, UR6 ;  /* 0x00000006ff1a7e24 */ /* 0x000fe2000f8e00ff */
[----:B------:R-:W-:-:S05]  /*1a10*/  MOV R27, UR7 ;  /* 0x00000007001b7c02 */ /* 0x000fca0008000f00 */
[----:B------:R-:W4:Y:S04]  /*1a20*/  LDG.E.64.CONSTANT R20, desc[UR14][R26.64+0x8] ;  /* 0x0000080e1a147981 */ /* 0x000f28000c1e9b00 */
        /* <DEDUP_REMOVED lines=22> */
[----:B------:R-:W-:Y:S01]  /*1b90*/  IMAD.MOV.U32 R4, RZ, RZ, R6 ;  /* 0x000000ffff047224 */ /* 0x000fe200078e0006 */
[----:B------:R-:W-:-:S07]  /*1ba0*/  MOV R5, R7 ;  /* 0x0000000700057202 */ /* 0x000fce0000000f00 */
.L_x_29:
[----:B------:R-:W-:Y:S05]  /*1bb0*/  BSYNC.RECONVERGENT B0 ;  /* 0x0000000000007941 */ /* 0x000fea0003800200 */
.L_x_28:
[----:B------:R-:W-:-:S11]  /*1bc0*/  DADD R8, R8, R4 ;  /* 0x0000000008087229 */ /* 0x000fd60000000004 */
.L_x_22:
[----:B------:R-:W0:Y:S01]  /*1bd0*/  LDCU UR5, c[0x0][0x3a8] ;  /* 0x00007500ff0577ac */ /* 0x000e220008000800 */
[----:B------:R-:W-:Y:S01]  /*1be0*/  BSSY.RECONVERGENT B0, `(.L_x_30) ;  /* 0x0000088000007945 */ /* 0x000fe20003800200 */
[----:B0-----:R-:W-:-:S13]  /*1bf0*/  ISETP.GE.AND P0, PT, R0, UR5, PT ;  /* 0x0000000500007c0c */ /* 0x001fda000bf06270 */
[----:B------:R-:W-:Y:S05]  /*1c00*/  @!P0 BRA `(.L_x_31) ;  /* 0x00000004007c8947 */ /* 0x000fea0003800000 */
[----:B------:R-:W2:Y:S01]  /*1c10*/  LDG.E.64 R4, desc[UR14][R16.64] ;  /* 0x0000000e10047981 */ /* 0x000ea2000c1e1b00 */
[----:B------:R-:W-:Y:S01]  /*1c20*/  IMAD.MOV.U32 R6, RZ, RZ, R0 ;  /* 0x000000ffff067224 */ /* 0x000fe200078e0000 */
[----:B--2---:R-:W-:-:S14]  /*1c30*/  DSETP.GT.AND P0, PT, R4, R8, PT ;  /* 0x000000080400722a */ /* 0x004fdc0003f04000 */
        /* <DEDUP_REMOVED lines=13> */
.L_x_35:
[----:B0-2---:R-:W-:-:S05]  /*1d10*/  SHF.L.U32 R23, R28, 0x1, RZ ;  /* 0x000000011c177819 */ /* 0x005fca00000006ff */
[C---:B------:R-:W-:Y:S02]  /*1d20*/  VIADD R22, R23.reuse, 0x1 ;  /* 0x0000000117167836 */ /* 0x040fe40000000000 */
[----:B------:R-:W-:-:S03]  /*1d30*/  IMAD.WIDE R24, R23, 0x8, R16 ;  /* 0x0000000817187825 */ /* 0x000fc600078e0210 */
        /* <DEDUP_REMOVED lines=21> */
[----:B------:R-:W-:Y:S04]  /*1e90*/  STG.E.64 desc[UR14][R20.64], R6 ;  /* 0x0000000614007986 */ /* 0x000fe8000c101b0e */
[----:B------:R-:W2:Y:S04]  /*1ea0*/  LDG.E R28, desc[UR14][R24.64] ;  /* 0x0000000e181c7981 */ /* 0x000ea8000c1e1900 */
[----:B------:R-:W3:Y:S01]  /*1eb0*/  LDG.E R30, desc[UR14][R26.64] ;  /* 0x0000000e1a1e7981 */ /* 0x000ee2000c1e1900 */
[----:B------:R-:W-:Y:S01]  /*1ec0*/  IADD3 R22, P0, PT, R12, R22, RZ ;  /* 0x000000160c167210 */ /* 0x000fe20007f1e0ff */
[----:B------:R-:W-:-:S04]  /*1ed0*/  IMAD.WIDE R32, R31, 0x8, R12 ;  /* 0x000000081f207825 */ /* 0x000fc800078e020c */
[----:B------:R-:W-:Y:S01]  /*1ee0*/  IMAD.X R23, R13, 0x1, R23, P0 ;  /* 0x000000010d177824 */ /* 0x000fe200000e0617 */
[----:B--2---:R1:W-:Y:S04]  /*1ef0*/  STG.E desc[UR14][R26.64], R28 ;  /* 0x0000001c1a007986 */ /* 0x0043e8000c10190e */
[----:B---3--:R2:W-:Y:S04]  /*1f00*/  STG.E desc[UR14][R24.64], R30 ;  /* 0x0000001e18007986 */ /* 0x0085e8000c10190e */
[----:B0-----:R-:W3:Y:S04]  /*1f10*/  LDG.E.64 R36, desc[UR14][R32.64] ;  /* 0x0000000e20247981 */ /* 0x001ee8000c1e1b00 */
[----:B------:R-:W4:Y:S01]  /*1f20*/  LDG.E.64 R34, desc[UR14][R22.64] ;  /* 0x0000000e16227981 */ /* 0x000f22000c1e1b00 */
[----:B-1----:R-:W-:-:S03]  /*1f30*/  IMAD.MOV.U32 R28, RZ, RZ, R31 ;  /* 0x000000ffff1c7224 */ /* 0x002fc600078e001f */
[----:B---3--:R2:W-:Y:S04]  /*1f40*/  STG.E.64 desc[UR14][R22.64], R36 ;  /* 0x0000002416007986 */ /* 0x0085e8000c101b0e */
[----:B----4-:R2:W-:Y:S01]  /*1f50*/  STG.E.64 desc[UR14][R32.64], R34 ;  /* 0x0000002220007986 */ /* 0x0105e2000c101b0e */
[----:B------:R-:W-:Y:S05]  /*1f60*/  BRA `(.L_x_35) ;  /* 0xfffffffc00687947 */ /* 0x000fea000383ffff */
.L_x_34:
[----:B------:R-:W-:Y:S05]  /*1f70*/  BSYNC.RECONVERGENT B1 ;  /* 0x0000000000017941 */ /* 0x000fea0003800200 */
.L_x_33:
[----:B------:R-:W-:Y:S01]  /*1f80*/  MOV R7, UR4 ;  /* 0x0000000400077c02 */ /* 0x000fe20008000f00 */
[C---:B------:R-:W-:Y:S01]  /*1f90*/  IMAD.WIDE R20, R0.reuse, 0x8, R12 ;  /* 0x0000000800147825 */ /* 0x040fe200078e020c */
[----:B------:R0:W-:Y:S01]  /*1fa0*/  STG.E.64 desc[UR14][R18.64+-0x8], R8 ;  /* 0xfffff80812007986 */ /* 0x0001e2000c101b0e */
[----:B------:R-:W-:Y:S02]  /*1fb0*/  ISETP.GE.AND P0, PT, R0, 0x2, PT ;  /* 0x000000020000780c */ /* 0x000fe40003f06270 */
[----:B------:R-:W-:Y:S01]  /*1fc0*/  IMAD.MOV.U32 R22, RZ, RZ, 0x0 ;  /* 0x00000000ff167424 */ /* 0x000fe200078e00ff */
[----:B------:R0:W-:Y:S01]  /*1fd0*/  STG.E desc[UR14][R4.64+-0x4], R7 ;  /* 0xfffffc0704007986 */ /* 0x0001e2000c10190e */
[----:B------:R-:W-:Y:S01]  /*1fe0*/  IMAD.MOV.U32 R23, RZ, RZ, 0x3ff00000 ;  /* 0x3ff00000ff177424 */ /* 0x000fe200078e00ff */
[----:B------:R-:W-:-:S04]  /*1ff0*/  MOV R6, R0 ;  /* 0x0000000000067202 */ /* 0x000fc80000000f00 */
[----:B------:R0:W-:Y:S04]  /*2000*/  STG.E.64 desc[UR14][R20.64+-0x8], R22 ;  /* 0xfffff81614007986 */ /* 0x0001e8000c101b0e */
[----:B------:R-:W-:Y:S05]  /*2010*/  @!P0 BRA `(.L_x_32) ;  /* 0x0000000400108947 */ /* 0x000fea0003800000 */
[----:B0-----:R-:W-:-:S07]  /*2020*/  VIADD R8, R0, 0xfffffffe ;  /* 0xfffffffe00087836 */ /* 0x001fce0000000000 */
.L_x_36:
[----:B------:R-:W-:Y:S01]  /*2030*/  LEA.HI R9, R8, R8, RZ, 0x1 ;  /* 0x0000000808097211 */ /* 0x000fe200078f08ff */
[----:B0-----:R-:W-:-:S03]  /*2040*/  IMAD.WIDE.U32 R32, R29, 0x8, R16 ;  /* 0x000000081d207825 */ /* 0x001fc600078e0010 */
[----:B------:R-:W-:Y:S02]  /*2050*/  SHF.R.S32.HI R9, RZ, 0x1, R9 ;  /* 0x00000001ff097819 */ /* 0x000fe40000011409 */
[----:B------:R-:W2:Y:S03]  /*2060*/  LDG.E.64 R34, desc[UR14][R32.64] ;  /* 0x0000000e20227981 */ /* 0x000ea6000c1e1b00 */
[----:B------:R-:W-:-:S05]  /*2070*/  IMAD.WIDE R26, R9, 0x8, R16 ;  /* 0x00000008091a7825 */ /* 0x000fca00078e0210 */
[----:B------:R-:W2:Y:S01]  /*2080*/  LDG.E.64 R30, desc[UR14][R26.64] ;  /* 0x0000000e1a1e7981 */ /* 0x000ea2000c1e1b00 */
[----:B------:R-:W-:Y:S01]  /*2090*/  IMAD.MOV.U32 R6, RZ, RZ, R0 ;  /* 0x000000ffff067224 */ /* 0x000fe200078e0000 */
        /* <DEDUP_REMOVED lines=15> */
[----:B------:R-:W-:Y:S01]  /*2190*/  IMAD.MOV.U32 R29, RZ, RZ, R9 ;  /* 0x000000ffff1d7224 */ /* 0x000fe200078e0009 */
[----:B------:R-:W-:Y:S01]  /*21a0*/  IADD3 R8, PT, PT, R9, -0x1, RZ ;  /* 0xffffffff09087810 */ /* 0x000fe20007ffe0ff */
[----:B--2---:R0:W-:Y:S04]  /*21b0*/  STG.E.64 desc[UR14][R18.64], R24 ;  /* 0x0000001812007986 */ /* 0x0041e8000c101b0e */
[----:B---3--:R0:W-:Y:S06]  /*21c0*/  STG.E.64 desc[UR14][R20.64], R22 ;  /* 0x0000001614007986 */ /* 0x0081ec000c101b0e */
[----:B------:R-:W-:Y:S05]  /*21d0*/  @P0 BRA `(.L_x_36) ;  /* 0xfffffffc00940947 */ /* 0x000fea000383ffff */
[----:B0-----:R-:W-:Y:S01]  /*21e0*/  MOV R6, R0 ;  /* 0x0000000000067202 */ /* 0x001fe20000000f00 */
[----:B------:R-:W-:Y:S06]  /*21f0*/  BRA `(.L_x_32) ;  /* 0x0000000000987947 */ /* 0x000fec0003800000 */
.L_x_31:
[----:B------:R-:W-:-:S04]  /*2200*/  IMAD.WIDE R4, R0, 0x8, R16 ;  /* 0x0000000800047825 */ /* 0x000fc800078e0210 */
[----:B------:R-:W-:Y:S01]  /*2210*/  HFMA2 R22, -RZ, RZ, 0, 0 ;  /* 0x00000000ff167431 */ /* 0x000fe200000001ff */
[C---:B------:R-:W-:Y:S01]  /*2220*/  ISETP.GE.AND P0, PT, R0.reuse, 0x1, PT ;  /* 0x000000010000780c */ /* 0x040fe20003f06270 */
[----:B------:R-:W-:Y:S01]  /*2230*/  IMAD.U32 R7, RZ, RZ, UR4 ;  /* 0x00000004ff077e24 */ /* 0x000fe2000f8e00ff */
[----:B------:R1:W-:Y:S01]  /*2240*/  STG.E.64 desc[UR14][R4.64], R8 ;  /* 0x0000000804007986 */ /* 0x0003e2000c101b0e */
[C---:B------:R-:W-:Y:S01]  /*2250*/  IMAD.WIDE R18, R0.reuse, 0x4, R14 ;  /* 0x0000000400127825 */ /* 0x040fe200078e020e */
[----:B------:R-:W-:-:S03]  /*2260*/  IADD3 R6, PT, PT, R0, 0x1, RZ ;  /* 0x0000000100067810 */ /* 0x000fc60007ffe0ff */
[----:B------:R-:W-:Y:S01]  /*2270*/  IMAD.WIDE R20, R0, 0x8, R12 ;  /* 0x0000000800147825 */ /* 0x000fe200078e020c */
[----:B------:R1:W-:Y:S03]  /*2280*/  STG.E desc[UR14][R18.64], R7 ;  /* 0x0000000712007986 */ /* 0x0003e6000c10190e */
[----:B------:R-:W-:-:S05]  /*2290*/  IMAD.MOV.U32 R23, RZ, RZ, 0x3ff00000 ;  /* 0x3ff00000ff177424 */ /* 0x000fca00078e00ff */
[----:B------:R1:W-:Y:S01]  /*22a0*/  STG.E.64 desc[UR14][R20.64], R22 ;  /* 0x0000001614007986 */ /* 0x0003e2000c101b0e */
[----:B------:R-:W-:Y:S05]  /*22b0*/  @!P0 BRA `(.L_x_32) ;  /* 0x0000000000688947 */ /* 0x000fea0003800000 */
.L_x_37:
[C---:B-12---:R-:W-:Y:S02]  /*22c0*/  VIADD R4, R0.reuse, 0xffffffff ;  /* 0xffffffff00047836 */ /* 0x046fe40000000000 */
        /* <DEDUP_REMOVED lines=8> */
[C-C-:B------:R-:W-:Y:S01]  /*2350*/  IMAD.WIDE R4, R37.reuse, 0x4, R14.reuse ;  /* 0x0000000425047825 */ /* 0x140fe200078e020e */
[----:B------:R2:W-:Y:S03]  /*2360*/  STG.E.64 desc[UR14][R30.64], R28 ;  /* 0x0000001c1e007986 */ /* 0x0005e6000c101b0e */
[----:B------:R-:W-:Y:S01]  /*2370*/  IMAD.WIDE.U32 R8, R0, 0x4, R14 ;  /* 0x0000000400087825 */ /* 0x000fe200078e000e */
[----:B------:R2:W-:Y:S04]  /*2380*/  STG.E.64 desc[UR14][R26.64], R32 ;  /* 0x000000201a007986 */ /* 0x0005e8000c101b0e */
[----:B------:R-:W3:Y:S04]  /*2390*/  LDG.E R35, desc[UR14][R4.64] ;  /* 0x0000000e04237981 */ /* 0x000ee8000c1e1900 */
[----:B------:R-:W4:Y:S01]  /*23a0*/  LDG.E R7, desc[UR14][R8.64] ;  /* 0x0000000e08077981 */ /* 0x000f22000c1e1900 */
[----:B------:R-:W-:-:S04]  /*23b0*/  IMAD.WIDE R20, R37, 0x8, R12 ;  /* 0x0000000825147825 */ /* 0x000fc800078e020c */
[C---:B------:R-:W-:Y:S01]  /*23c0*/  IMAD.WIDE.U32 R18, R0.reuse, 0x8, R12 ;  /* 0x0000000800127825 */ /* 0x040fe200078e000c */
[----:B---3--:R2:W-:Y:S04]  /*23d0*/  STG.E desc[UR14][R8.64], R35 ;  /* 0x0000002308007986 */ /* 0x0085e8000c10190e */
[----:B----4-:R2:W-:Y:S04]  /*23e0*/  STG.E desc[UR14][R4.64], R7 ;  /* 0x0000000704007986 */ /* 0x0105e8000c10190e */
[----:B------:R-:W3:Y:S04]  /*23f0*/  LDG.E.64 R24, desc[UR14][R20.64] ;  /* 0x0000000e14187981 */ /* 0x000ee8000c1e1b00 */
[----:B------:R-:W4:Y:S01]  /*2400*/  LDG.E.64 R22, desc[UR14][R18.64] ;  /* 0x0000000e12167981 */ /* 0x000f22000c1e1b00 */
[----:B------:R-:W-:-:S02]  /*2410*/  ISETP.GT.AND P0, PT, R0, 0x2, PT ;  /* 0x000000020000780c */ /* 0x000fc40003f04270 */
[----:B------:R-:W-:Y:S01]  /*2420*/  MOV R0, R37 ;  /* 0x0000002500007202 */ /* 0x000fe20000000f00 */
[----:B---3--:R2:W-:Y:S04]  /*2430*/  STG.E.64 desc[UR14][R18.64], R24 ;  /* 0x0000001812007986 */ /* 0x0085e8000c101b0e */
[----:B----4-:R2:W-:Y:S06]  /*2440*/  STG.E.64 desc[UR14][R20.64], R22 ;  /* 0x0000001614007986 */ /* 0x0105ec000c101b0e */
[----:B------:R-:W-:Y:S05]  /*2450*/  @P0 BRA `(.L_x_37) ;  /* 0xfffffffc00980947 */ /* 0x000fea000383ffff */
.L_x_32:
[----:B------:R-:W-:Y:S05]  /*2460*/  BSYNC.RECONVERGENT B0 ;  /* 0x0000000000007941 */ /* 0x000fea0003800200 */
.L_x_30:
[----:B------:R-:W3:Y:S01]  /*2470*/  LDCU UR6, c[0x0][0x3b0] ;  /* 0x00007600ff0677ac */ /* 0x000ee20008000800 */
[----:B------:R-:W-:-:S04]  /*2480*/  UIADD3 UR5, UPT, UPT, UR4, 0x1, URZ ;  /* 0x0000000104057890 */ /* 0x000fc8000fffe0ff */
[----:B---3--:R-:W-:-:S06]  /*2490*/  UISETP.NE.AND UP0, UPT, UR5, UR6, UPT ;  /* 0x000000060500728c */ /* 0x008fcc000bf05270 */
[----:B------:R-:W-:-:S13]  /*24a0*/  PLOP3.LUT P0, PT, PT, PT, UP0, 0x80, 0x8 ;  /* 0x000000000008781c */ /* 0x000fda0003f0f008 */
[----:B------:R-:W-:Y:S05]  /*24b0*/  @!P0 EXIT ;  /* 0x000000000000894d */ /* 0x000fea0003800000 */
[----:B------:R-:W-:Y:S01]  /*24c0*/  UMOV UR4, UR5 ;  /* 0x0000000500047c82 */ /* 0x000fe20008000000 */
[----:B------:R-:W-:Y:S05]  /*24d0*/  BRA `(.L_x_38) ;  /* 0xffffffe400947947 */ /* 0x000fea000383ffff */
        .weak           $__internal_0_$__cuda_sm20_div_rn_f64_full
        .type           $__internal_0_$__cuda_sm20_div_rn_f64_full,@function
        .size           $__internal_0_$__cuda_sm20_div_rn_f64_full,(.L_x_45 - $__internal_0_$__cuda_sm20_div_rn_f64_full)
$__internal_0_$__cuda_sm20_div_rn_f64_full:
[C---:B------:R-:W-:Y:S01]  /*24e0*/  FSETP.GEU.AND P0, PT, |R21|.reuse, 1.469367938527859385e-39, PT ;  /* 0x001000001500780b */ /* 0x040fe20003f0e200 */
[----:B------:R-:W-:Y:S01]  /*24f0*/  BSSY.RECONVERGENT B1, `(.L_x_39) ;  /* 0x0000056000017945 */ /* 0x000fe20003800200 */
[----:B------:R-:W-:Y:S02]  /*2500*/  LOP3.LUT R18, R21, 0x800fffff, RZ, 0xc0, !PT ;  /* 0x800fffff15127812 */ /* 0x000fe400078ec0ff */
[----:B------:R-:W-:Y:S02]  /*2510*/  MOV R24, 0x1 ;  /* 0x0000000100187802 */ /* 0x000fe40000000f00 */
[----:B------:R-:W-:Y:S01]  /*2520*/  LOP3.LUT R19, R18, 0x3ff00000, RZ, 0xfc, !PT ;  /* 0x3ff0000012137812 */ /* 0x000fe200078efcff */
[----:B------:R-:W-:Y:S01]  /*2530*/  IMAD.MOV.U32 R18, RZ, RZ, R20 ;  /* 0x000000ffff127224 */ /* 0x000fe200078e0014 */
[C---:B------:R-:W-:Y:S02]  /*2540*/  FSETP.GEU.AND P2, PT, |R23|.reuse, 1.469367938527859385e-39, PT ;  /* 0x001000001700780b */ /* 0x040fe40003f4e200 */
[----:B------:R-:W-:-:S02]  /*2550*/  LOP3.LUT R5, R23, 0x7ff00000, RZ, 0xc0, !PT ;  /* 0x7ff0000017057812 */ /* 0x000fc400078ec0ff */
[----:B------:R-:W-:Y:S01]  /*2560*/  LOP3.LUT R30, R21, 0x7ff00000, RZ, 0xc0, !PT ;  /* 0x7ff00000151e7812 */ /* 0x000fe200078ec0ff */
[----:B------:R-:W-:-:S03]  /*2570*/  @!P0 DMUL R18, R20, 8.98846567431157953865e+307 ;  /* 0x7fe0000014128828 */ /* 0x000fc60000000000 */
[----:B------:R-:W-:-:S03]  /*2580*/  ISETP.GE.U32.AND P1, PT, R5, R30, PT ;  /* 0x0000001e0500720c */ /* 0x000fc60003f26070 */
[----:B------:R-:W0:Y:S02]  /*2590*/  MUFU.RCP64H R25, R19 ;  /* 0x0000001300197308 */ /* 0x000e240000001800 */
[----:B------:R-:W-:Y:S01]  /*25a0*/  @!P2 LOP3.LUT R6, R21, 0x7ff00000, RZ, 0xc0, !PT ;  /* 0x7ff000001506a812 */ /* 0x000fe200078ec0ff */
[----:B------:R-:W-:Y:S01]  /*25b0*/  @!P2 IMAD.MOV.U32 R32, RZ, RZ, RZ ;  /* 0x000000ffff20a224 */ /* 0x000fe200078e00ff */
[----:B------:R-:W-:Y:S02]  /*25c0*/  @!P0 LOP3.LUT R30, R19, 0x7ff00000, RZ, 0xc0, !PT ;  /* 0x7ff00000131e8812 */ /* 0x000fe400078ec0ff */
[----:B------:R-:W-:Y:S01]  /*25d0*/  @!P2 ISETP.GE.U32.AND P3, PT, R5, R6, PT ;  /* 0x000000060500a20c */ /* 0x000fe20003f66070 */
[----:B------:R-:W-:-:S05]  /*25e0*/  IMAD.MOV.U32 R6, RZ, RZ, 0x1ca00000 ;  /* 0x1ca00000ff067424 */ /* 0x000fca00078e00ff */
[----:B------:R-:W-:-:S04]  /*25f0*/  @!P2 SEL R7, R6, 0x63400000, !P3 ;  /* 0x634000000607a807 */ /* 0x000fc80005800000 */
[----:B------:R-:W-:Y:S01]  /*2600*/  @!P2 LOP3.LUT R7, R7, 0x80000000, R23, 0xf8, !PT ;  /* 0x800000000707a812 */ /* 0x000fe200078ef817 */
[----:B0-----:R-:W-:-:S03]  /*2610*/  DFMA R26, R24, -R18, 1 ;  /* 0x3ff00000181a742b */ /* 0x001fc60000000812 */
[----:B------:R-:W-:Y:S02]  /*2620*/  @!P2 LOP3.LUT R33, R7, 0x100000, RZ, 0xfc, !PT ;  /* 0x001000000721a812 */ /* 0x000fe400078efcff */
[----:B------:R-:W-:-:S03]  /*2630*/  MOV R7, R5 ;  /* 0x0000000500077202 */ /* 0x000fc60000000f00 */
[----:B------:R-:W-:-:S08]  /*2640*/  DFMA R26, R26, R26, R26 ;  /* 0x0000001a1a1a722b */ /* 0x000fd0000000001a */
[----:B------:R-:W-:Y:S01]  /*2650*/  DFMA R26, R24, R26, R24 ;  /* 0x0000001a181a722b */ /* 0x000fe20000000018 */
[----:B------:R-:W-:Y:S02]  /*2660*/  SEL R25, R6, 0x63400000, !P1 ;  /* 0x6340000006197807 */ /* 0x000fe40004800000 */
[----:B------:R-:W-:Y:S02]  /*2670*/  MOV R24, R22 ;  /* 0x0000001600187202 */ /* 0x000fe40000000f00 */
[----:B------:R-:W-:-:S03]  /*2680*/  LOP3.LUT R25, R25, 0x800fffff, R23, 0xf8, !PT ;  /* 0x800fffff19197812 */ /* 0x000fc600078ef817 */
[----:B------:R-:W-:-:S03]  /*2690*/  DFMA R34, R26, -R18, 1 ;  /* 0x3ff000001a22742b */ /* 0x000fc60000000812 */
[----:B------:R-:W-:-:S05]  /*26a0*/  @!P2 DFMA R24, R24, 2, -R32 ;  /* 0x400000001818a82b */ /* 0x000fca0000000820 */
[----:B------:R-:W-:-:S05]  /*26b0*/  DFMA R34, R26, R34, R26 ;  /* 0x000000221a22722b */ /* 0x000fca000000001a */
[----:B------:R-:W-:-:S03]  /*26c0*/  @!P2 LOP3.LUT R7, R25, 0x7ff00000, RZ, 0xc0, !PT ;  /* 0x7ff000001907a812 */ /* 0x000fc600078ec0ff */
[----:B------:R-:W-:Y:S02]  /*26d0*/  DMUL R32, R34, R24 ;  /* 0x0000001822207228 */ /* 0x000fe40000000000 */
[----:B------:R-:W-:-:S06]  /*26e0*/  VIADD R31, R7, 0xffffffff ;  /* 0xffffffff071f7836 */ /* 0x000fcc0000000000 */
[----:B------:R-:W-:Y:S01]  /*26f0*/  DFMA R26, R32, -R18, R24 ;  /* 0x80000012201a722b */ /* 0x000fe20000000018 */
[----:B------:R-:W-:-:S07]  /*2700*/  ISETP.GT.U32.AND P0, PT, R31, 0x7feffffe, PT ;  /* 0x7feffffe1f00780c */ /* 0x000fce0003f04070 */
[----:B------:R-:W-:Y:S01]  /*2710*/  DFMA R26, R34, R26, R32 ;  /* 0x0000001a221a722b */ /* 0x000fe20000000020 */
[----:B------:R-:W-:-:S04]  /*2720*/  IADD3 R32, PT, PT, R30, -0x1, RZ ;  /* 0xffffffff1e207810 */ /* 0x000fc80007ffe0ff */
[----:B------:R-:W-:-:S13]  /*2730*/  ISETP.GT.U32.OR P0, PT, R32, 0x7feffffe, P0 ;  /* 0x7feffffe2000780c */ /* 0x000fda0000704470 */
[----:B------:R-:W-:Y:S05]  /*2740*/  @P0 BRA `(.L_x_40) ;  /* 0x00000000006c0947 */ /* 0x000fea0003800000 */
[----:B------:R-:W-:-:S04]  /*2750*/  LOP3.LUT R22, R21, 0x7ff00000, RZ, 0xc0, !PT ;  /* 0x7ff0000015167812 */ /* 0x000fc800078ec0ff */
[CC--:B------:R-:W-:Y:S02]  /*2760*/  VIADDMNMX R7, R5.reuse, -R22.reuse, 0xb9600000, !PT ;  /* 0xb960000005077446 */ /* 0x0c0fe40007800916 */
[----:B------:R-:W-:Y:S02]  /*2770*/  ISETP.GE.U32.AND P0, PT, R5, R22, PT ;  /* 0x000000160500720c */ /* 0x000fe40003f06070 */
[----:B------:R-:W-:Y:S02]  /*2780*/  VIMNMX R5, PT, PT, R7, 0x46a00000, PT ;  /* 0x46a0000007057848 */ /* 0x000fe40003fe0100 */
[----:B------:R-:W-:-:S05]  /*2790*/  SEL R6, R6, 0x63400000, !P0 ;  /* 0x6340000006067807 */ /* 0x000fca0004000000 */
[----:B------:R-:W-:Y:S02]  /*27a0*/  IMAD.IADD R5, R5, 0x1, -R6 ;  /* 0x0000000105057824 */ /* 0x000fe400078e0a06 */
[----:B------:R-:W-:-:S03]  /*27b0*/  IMAD.MOV.U32 R6, RZ, RZ, RZ ;  /* 0x000000ffff067224 */ /* 0x000fc600078e00ff */
[----:B------:R-:W-:-:S06]  /*27c0*/  IADD3 R7, PT, PT, R5, 0x7fe00000, RZ ;  /* 0x7fe0000005077810 */ /* 0x000fcc0007ffe0ff */
[----:B------:R-:W-:-:S10]  /*27d0*/  DMUL R32, R26, R6 ;  /* 0x000000061a207228 */ /* 0x000fd40000000000 */
[----:B------:R-:W-:-:S13]  /*27e0*/  FSETP.GTU.AND P0, PT, |R33|, 1.469367938527859385e-39, PT ;  /* 0x001000002100780b */ /* 0x000fda0003f0c200 */
[----:B------:R-:W-:Y:S05]  /*27f0*/  @P0 BRA `(.L_x_41) ;  /* 0x0000000000940947 */ /* 0x000fea0003800000 */
[----:B------:R-:W-:-:S06]  /*2800*/  DFMA R18, R26, -R18, R24 ;  /* 0x800000121a12722b */ /* 0x000fcc0000000018 */
[----:B------:R-:W-:-:S04]  /*2810*/  MOV R18, RZ ;  /* 0x000000ff00127202 */ /* 0x000fc80000000f00 */
[C---:B------:R-:W-:Y:S02]  /*2820*/  FSETP.NEU.AND P0, PT, R19.reuse, RZ, PT ;  /* 0x000000ff1300720b */ /* 0x040fe40003f0d000 */
[----:B------:R-:W-:-:S04]  /*2830*/  LOP3.LUT R21, R19, 0x80000000, R21, 0x48, !PT ;  /* 0x8000000013157812 */ /* 0x000fc800078e4815 */
[----:B------:R-:W-:-:S07]  /*2840*/  LOP3.LUT R19, R21, R7, RZ, 0xfc, !PT ;  /* 0x0000000715137212 */ /* 0x000fce00078efcff */
[----:B------:R-:W-:Y:S05]  /*2850*/  @!P0 BRA `(.L_x_41) ;  /* 0x00000000007c8947 */ /* 0x000fea0003800000 */
[----:B------:R-:W-:Y:S01]  /*2860*/  IMAD.MOV R7, RZ, RZ, -R5 ;  /* 0x000000ffff077224 */ /* 0x000fe200078e0a05 */
[----:B------:R-:W-:Y:S01]  /*2870*/  MOV R6, RZ ;  /* 0x000000ff00067202 */ /* 0x000fe20000000f00 */
[----:B------:R-:W-:Y:S01]  /*2880*/  DMUL.RP R18, R26, R18 ;  /* 0x000000121a127228 */ /* 0x000fe20000008000 */
[----:B------:R-:W-:-:S04]  /*2890*/  IADD3 R5, PT, PT, -R5, -0x43300000, RZ ;  /* 0xbcd0000005057810 */ /* 0x000fc80007ffe1ff */
[----:B------:R-:W-:-:S05]  /*28a0*/  DFMA R6, R32, -R6, R26 ;  /* 0x800000062006722b */ /* 0x000fca000000001a */
[----:B------:R-:W-:-:S05]  /*28b0*/  LOP3.LUT R21, R19, R21, RZ, 0x3c, !PT ;  /* 0x0000001513157212 */ /* 0x000fca00078e3cff */
[----:B------:R-:W-:-:S04]  /*28c0*/  FSETP.NEU.AND P0, PT, |R7|, R5, PT ;  /* 0x000000050700720b */ /* 0x000fc80003f0d200 */
[----:B------:R-:W-:Y:S02]  /*28d0*/  FSEL R32, R18, R32, !P0 ;  /* 0x0000002012207208 */ /* 0x000fe40004000000 */
[----:B------:R-:W-:Y:S01]  /*28e0*/  FSEL R33, R21, R33, !P0 ;  /* 0x0000002115217208 */ /* 0x000fe20004000000 */
[----:B------:R-:W-:Y:S06]  /*28f0*/  BRA `(.L_x_41) ;  /* 0x0000000000547947 */ /* 0x000fec0003800000 */
.L_x_40:
[----:B------:R-:W-:-:S14]  /*2900*/  DSETP.NAN.AND P0, PT, R22, R22, PT ;  /* 0x000000161600722a */ /* 0x000fdc0003f08000 */
[----:B------:R-:W-:Y:S05]  /*2910*/  @P0 BRA `(.L_x_42) ;  /* 0x0000000000440947 */ /* 0x000fea0003800000 */
[----:B------:R-:W-:-:S14]  /*2920*/  DSETP.NAN.AND P0, PT, R20, R20, PT ;  /* 0x000000141400722a */ /* 0x000fdc0003f08000 */
[----:B------:R-:W-:Y:S05]  /*2930*/  @P0 BRA `(.L_x_43) ;  /* 0x0000000000300947 */ /* 0x000fea0003800000 */
[----:B------:R-:W-:Y:S01]  /*2940*/  ISETP.NE.AND P0, PT, R7, R30, PT ;  /* 0x0000001e0700720c */ /* 0x000fe20003f05270 */
[----:B------:R-:W-:Y:S01]  /*2950*/  IMAD.MOV.U32 R32, RZ, RZ, 0x0 ;  /* 0x00000000ff207424 */ /* 0x000fe200078e00ff */
[----:B------:R-:W-:-:S11]  /*2960*/  MOV R33, 0xfff80000 ;  /* 0xfff8000000217802 */ /* 0x000fd60000000f00 */
[----:B------:R-:W-:Y:S05]  /*2970*/  @!P0 BRA `(.L_x_41) ;  /* 0x0000000000348947 */ /* 0x000fea0003800000 */
[----:B------:R-:W-:Y:S02]  /*2980*/  ISETP.NE.AND P0, PT, R7, 0x7ff00000, PT ;  /* 0x7ff000000700780c */ /* 0x000fe40003f05270 */
[----:B------:R-:W-:Y:S02]  /*2990*/  LOP3.LUT R33, R23, 0x80000000, R21, 0x48, !PT ;  /* 0x8000000017217812 */ /* 0x000fe400078e4815 */
[----:B------:R-:W-:-:S13]  /*29a0*/  ISETP.EQ.OR P0, PT, R30, RZ, !P0 ;  /* 0x000000ff1e00720c */ /* 0x000fda0004702670 */
[----:B------:R-:W-:Y:S01]  /*29b0*/  @P0 LOP3.LUT R5, R33, 0x7ff00000, RZ, 0xfc, !PT ;  /* 0x7ff0000021050812 */ /* 0x000fe200078efcff */
[----:B------:R-:W-:Y:S01]  /*29c0*/  @!P0 IMAD.MOV.U32 R32, RZ, RZ, RZ ;  /* 0x000000ffff208224 */ /* 0x000fe200078e00ff */
[----:B------:R-:W-:-:S03]  /*29d0*/  @P0 MOV R32, RZ ;  /* 0x000000ff00200202 */ /* 0x000fc60000000f00 */
[----:B------:R-:W-:Y:S01]  /*29e0*/  @P0 IMAD.MOV.U32 R33, RZ, RZ, R5 ;  /* 0x000000ffff210224 */ /* 0x000fe200078e0005 */
[----:B------:R-:W-:Y:S06]  /*29f0*/  BRA `(.L_x_41) ;  /* 0x0000000000147947 */ /* 0x000fec0003800000 */
.L_x_43:
[----:B------:R-:W-:Y:S02]  /*2a00*/  LOP3.LUT R33, R21, 0x80000, RZ, 0xfc, !PT ;  /* 0x0008000015217812 */ /* 0x000fe400078efcff */
[----:B------:R-:W-:Y:S01]  /*2a10*/  MOV R32, R20 ;  /* 0x0000001400207202 */ /* 0x000fe20000000f00 */
[----:B------:R-:W-:Y:S06]  /*2a20*/  BRA `(.L_x_41) ;  /* 0x0000000000087947 */ /* 0x000fec0003800000 */
.L_x_42:
[----:B------:R-:W-:Y:S01]  /*2a30*/  LOP3.LUT R33, R23, 0x80000, RZ, 0xfc, !PT ;  /* 0x0008000017217812 */ /* 0x000fe200078efcff */
[----:B------:R-:W-:-:S07]  /*2a40*/  IMAD.MOV.U32 R32, RZ, RZ, R22 ;  /* 0x000000ffff207224 */ /* 0x000fce00078e0016 */
.L_x_41:
[----:B------:R-:W-:Y:S05]  /*2a50*/  BSYNC.RECONVERGENT B1 ;  /* 0x0000000000017941 */ /* 0x000fea0003800200 */
.L_x_39:
[----:B------:R-:W-:Y:S01]  /*2a60*/  HFMA2 R5, -RZ, RZ, 0, 0 ;  /* 0x00000000ff057431 */ /* 0x000fe200000001ff */
[----:B------:R-:W-:Y:S01]  /*2a70*/  MOV R6, R32 ;  /* 0x0000002000067202 */ /* 0x000fe20000000f00 */
[----:B------:R-:W-:Y:S02]  /*2a80*/  IMAD.MOV.U32 R7, RZ, RZ, R33 ;  /* 0x000000ffff077224 */ /* 0x000fe400078e0021 */
[----:B------:R-:W-:Y:S05]  /*2a90*/  RET.REL.NODEC R4 `(chi2_bruteforce) ;  /* 0xffffffd404587950 */ /* 0x000fea0003c3ffff */
.L_x_44:
[----:B------:R-:W-:-:S00]  /*2aa0*/  BRA `(.L_x_44) ;  /* 0xfffffffc00fc7947 */ /* 0x000fc0000383ffff */
[----:B------:R-:W-:-:S00]  /*2ab0*/  NOP ;  /* 0x0000000000007918 */ /* 0x000fc00000000000 */
        /* <DEDUP_REMOVED lines=12> */
.L_x_45:


//--------------------- .nv.shared.reserved.0     --------------------------
	.section	.nv.shared.reserved.0,"aw",@nobits
	.weak		__nv_reservedSMEM_offset_0_alias
	.size		__nv_reservedSMEM_offset_0_alias, 0, 64
	.other		__nv_reservedSMEM_offset_0_alias,@"STO_CUDA_RESERVED_SHARED STV_DEFAULT"
__nv_reservedSMEM_offset_0_alias:
	.zero		0
	.zero		64


//--------------------- .nv.constant0.chi2_bruteforce --------------------------
	.section	.nv.constant0.chi2_bruteforce,"a",@progbits
	.sectionflags	@""
	.align	4
.nv.constant0.chi2_bruteforce:
	.zero		953


//--------------------- SYMBOLS --------------------------

	.type		.nv.reservedSmem.offset0,@object
	.size		.nv.reservedSmem.offset0,0x4
